	.target	sm_90a

	.elftype	@"ET_EXEC"


//--------------------- .note.nv.tkinfo           --------------------------
	.section	.note.nv.tkinfo,"",@"SHT_NOTE"
	.sectionflags	@"SHF_NOTE_NV_TKINFO"
	.tkinfo
        /*0018*/ 	.word	0x00000002
        /*0030*/ 	.string	""
        /*0030*/ 	.string	"ptxas"
        /*0030*/ 	.string	"Cuda compilation tools, release 13.0, V13.0.88"
        /*0030*/ 	.string	"Build cuda_13.0.r13.0/compiler.36424714_0"
        /*0030*/ 	.string	"-arch sm_90a -m 64 "



//--------------------- .note.nv.cuinfo           --------------------------
	.section	.note.nv.cuinfo,"",@"SHT_NOTE"
	.sectionflags	@"SHF_NOTE_NV_CUINFO"
        /*0018*/ 	.short	0x0002
        /*001a*/ 	.short	0x005a
        /*001c*/ 	.short	0x0082
	.zero		2


//--------------------- .nv.info                  --------------------------
	.section	.nv.info,"",@"SHT_CUDA_INFO"
	.align	4


	//----- nvinfo : EIATTR_REGCOUNT
	.align		4
        /*0000*/ 	.byte	0x04, 0x2f
        /*0002*/ 	.short	(.L_15 - .L_14)
	.align		4
.L_14:
        /*0004*/ 	.word	index@(_ZN7cutlass13device_kernelINS_4gemm6kernel13GemmUniversalIN4cute5tupleIJiiiiEEENS1_10collective13CollectiveMmaINS1_34MainloopSm90TmaGmmaWarpSpecializedILi4ENS5_IJNS4_1CILi1EEENSA_ILi2EEESB_EEENS1_35KernelTmaWarpSpecializedCooperativeEEENS5_IJNSA_ILi256EEENSA_ILi128EEENSA_ILi32EEEEEENS_6half_tENS5_IJlSB_lEEESK_SL_NS4_8TiledMMAINS4_8MMA_AtomIJNS4_4SM904GMMA26MMA_64x128x16_F32F16F16_SSILNSP_5MajorE0ELSR_0ELNSP_7ScaleInE1ELSS_1EEEEEENS4_6LayoutINS5_IJSC_SB_SB_EEENS5_IJSB_NSA_ILi0EEESX_EEEEENS5_IJNS4_10UnderscoreES10_S10_EEEEENS4_23SM90_TMA_LOAD_MULTICASTENS4_14ComposedLayoutINS4_7SwizzleILi2ELi4ELi3EEENS4_18smem_ptr_flag_bitsILi16EEENSV_INS5_IJNSA_ILi8EEESI_EEENS5_IJSI_SB_EEEEEEEvNS4_8identityENS4_13SM90_TMA_LOADES1D_vS1E_EENS_8epilogue10collective6detail29Sm90TmaWarpSpecializedAdapterINS1I_15DefaultEpilogueISK_SL_SL_NS1H_6thread17LinearCombinationISK_Li1EffLNS1M_9ScaleType4KindE0ELNS_15FloatRoundStyleE2ESK_EENS1_15EpilogueDefaultEEEEEvvEEEEvNT_6ParamsE)
        /*0008*/ 	.word	0x000000a8


	//----- nvinfo : EIATTR_FRAME_SIZE
	.align		4
.L_15:
        /*000c*/ 	.byte	0x04, 0x11
        /*000e*/ 	.short	(.L_17 - .L_16)
	.align		4
.L_16:
        /*0010*/ 	.word	index@(_ZN7cutlass13device_kernelINS_4gemm6kernel13GemmUniversalIN4cute5tupleIJiiiiEEENS1_10collective13CollectiveMmaINS1_34MainloopSm90TmaGmmaWarpSpecializedILi4ENS5_IJNS4_1CILi1EEENSA_ILi2EEESB_EEENS1_35KernelTmaWarpSpecializedCooperativeEEENS5_IJNSA_ILi256EEENSA_ILi128EEENSA_ILi32EEEEEENS_6half_tENS5_IJlSB_lEEESK_SL_NS4_8TiledMMAINS4_8MMA_AtomIJNS4_4SM904GMMA26MMA_64x128x16_F32F16F16_SSILNSP_5MajorE0ELSR_0ELNSP_7ScaleInE1ELSS_1EEEEEENS4_6LayoutINS5_IJSC_SB_SB_EEENS5_IJSB_NSA_ILi0EEESX_EEEEENS5_IJNS4_10UnderscoreES10_S10_EEEEENS4_23SM90_TMA_LOAD_MULTICASTENS4_14ComposedLayoutINS4_7SwizzleILi2ELi4ELi3EEENS4_18smem_ptr_flag_bitsILi16EEENSV_INS5_IJNSA_ILi8EEESI_EEENS5_IJSI_SB_EEEEEEEvNS4_8identityENS4_13SM90_TMA_LOADES1D_vS1E_EENS_8epilogue10collective6detail29Sm90TmaWarpSpecializedAdapterINS1I_15DefaultEpilogueISK_SL_SL_NS1H_6thread17LinearCombinationISK_Li1EffLNS1M_9ScaleType4KindE0ELNS_15FloatRoundStyleE2ESK_EENS1_15EpilogueDefaultEEEEEvvEEEEvNT_6ParamsE)
        /*0014*/ 	.word	0x00000000


	//----- nvinfo : EIATTR_MIN_STACK_SIZE
	.align		4
.L_17:
        /*0018*/ 	.byte	0x04, 0x12
        /*001a*/ 	.short	(.L_19 - .L_18)
	.align		4
.L_18:
        /*001c*/ 	.word	index@(_ZN7cutlass13device_kernelINS_4gemm6kernel13GemmUniversalIN4cute5tupleIJiiiiEEENS1_10collective13CollectiveMmaINS1_34MainloopSm90TmaGmmaWarpSpecializedILi4ENS5_IJNS4_1CILi1EEENSA_ILi2EEESB_EEENS1_35KernelTmaWarpSpecializedCooperativeEEENS5_IJNSA_ILi256EEENSA_ILi128EEENSA_ILi32EEEEEENS_6half_tENS5_IJlSB_lEEESK_SL_NS4_8TiledMMAINS4_8MMA_AtomIJNS4_4SM904GMMA26MMA_64x128x16_F32F16F16_SSILNSP_5MajorE0ELSR_0ELNSP_7ScaleInE1ELSS_1EEEEEENS4_6LayoutINS5_IJSC_SB_SB_EEENS5_IJSB_NSA_ILi0EEESX_EEEEENS5_IJNS4_10UnderscoreES10_S10_EEEEENS4_23SM90_TMA_LOAD_MULTICASTENS4_14ComposedLayoutINS4_7SwizzleILi2ELi4ELi3EEENS4_18smem_ptr_flag_bitsILi16EEENSV_INS5_IJNSA_ILi8EEESI_EEENS5_IJSI_SB_EEEEEEEvNS4_8identityENS4_13SM90_TMA_LOADES1D_vS1E_EENS_8epilogue10collective6detail29Sm90TmaWarpSpecializedAdapterINS1I_15DefaultEpilogueISK_SL_SL_NS1H_6thread17LinearCombinationISK_Li1EffLNS1M_9ScaleType4KindE0ELNS_15FloatRoundStyleE2ESK_EENS1_15EpilogueDefaultEEEEEvvEEEEvNT_6ParamsE)
        /*0020*/ 	.word	0x00000000
.L_19:


//--------------------- .nv.compat                --------------------------
	.section	.nv.compat,"",@"SHT_CUDA_COMPAT_INFO"
	.align	4
        /*0000*/ 	.byte	0x02, 0x09, 0x01, 0x00, 0x02, 0x02, 0x04, 0x00, 0x02, 0x05, 0x05, 0x00, 0x03, 0x07, 0x01, 0x01
        /*0010*/ 	.byte	0x02, 0x03, 0x01, 0x00, 0x02, 0x06, 0x01, 0x00, 0x04, 0x0b, 0x08, 0x00, 0x00, 0x00, 0x00, 0x00
        /*0020*/ 	.byte	0x00, 0x00, 0x00, 0x00


//--------------------- .nv.info._ZN7cutlass13device_kernelINS_4gemm6kernel13GemmUniversalIN4cute5tupleIJiiiiEEENS1_10collective13CollectiveMmaINS1_34MainloopSm90TmaGmmaWarpSpecializedILi4ENS5_IJNS4_1CILi1EEENSA_ILi2EEESB_EEENS1_35KernelTmaWarpSpecializedCooperativeEEENS5_IJNSA_ILi256EEENSA_ILi128EEENSA_ILi32EEEEEENS_6half_tENS5_IJlSB_lEEESK_SL_NS4_8TiledMMAINS4_8MMA_AtomIJNS4_4SM904GMMA26MMA_64x128x16_F32F16F16_SSILNSP_5MajorE0ELSR_0ELNSP_7ScaleInE1ELSS_1EEEEEENS4_6LayoutINS5_IJSC_SB_SB_EEENS5_IJSB_NSA_ILi0EEESX_EEEEENS5_IJNS4_10UnderscoreES10_S10_EEEEENS4_23SM90_TMA_LOAD_MULTICASTENS4_14ComposedLayoutINS4_7SwizzleILi2ELi4ELi3EEENS4_18smem_ptr_flag_bitsILi16EEENSV_INS5_IJNSA_ILi8EEESI_EEENS5_IJSI_SB_EEEEEEEvNS4_8identityENS4_13SM90_TMA_LOADES1D_vS1E_EENS_8epilogue10collective6detail29Sm90TmaWarpSpecializedAdapterINS1I_15DefaultEpilogueISK_SL_SL_NS1H_6thread17LinearCombinationISK_Li1EffLNS1M_9ScaleType4KindE0ELNS_15FloatRoundStyleE2ESK_EENS1_15EpilogueDefaultEEEEEvvEEEEvNT_6ParamsE --------------------------
	.section	.nv.info._ZN7cutlass13device_kernelINS_4gemm6kernel13GemmUniversalIN4cute5tupleIJiiiiEEENS1_10collective13CollectiveMmaINS1_34MainloopSm90TmaGmmaWarpSpecializedILi4ENS5_IJNS4_1CILi1EEENSA_ILi2EEESB_EEENS1_35KernelTmaWarpSpecializedCooperativeEEENS5_IJNSA_ILi256EEENSA_ILi128EEENSA_ILi32EEEEEENS_6half_tENS5_IJlSB_lEEESK_SL_NS4_8TiledMMAINS4_8MMA_AtomIJNS4_4SM904GMMA26MMA_64x128x16_F32F16F16_SSILNSP_5MajorE0ELSR_0ELNSP_7ScaleInE1ELSS_1EEEEEENS4_6LayoutINS5_IJSC_SB_SB_EEENS5_IJSB_NSA_ILi0EEESX_EEEEENS5_IJNS4_10UnderscoreES10_S10_EEEEENS4_23SM90_TMA_LOAD_MULTICASTENS4_14ComposedLayoutINS4_7SwizzleILi2ELi4ELi3EEENS4_18smem_ptr_flag_bitsILi16EEENSV_INS5_IJNSA_ILi8EEESI_EEENS5_IJSI_SB_EEEEEEEvNS4_8identityENS4_13SM90_TMA_LOADES1D_vS1E_EENS_8epilogue10collective6detail29Sm90TmaWarpSpecializedAdapterINS1I_15DefaultEpilogueISK_SL_SL_NS1H_6thread17LinearCombinationISK_Li1EffLNS1M_9ScaleType4KindE0ELNS_15FloatRoundStyleE2ESK_EENS1_15EpilogueDefaultEEEEEvvEEEEvNT_6ParamsE,"",@"SHT_CUDA_INFO"
	.sectionflags	@""
	.align	4


	//----- nvinfo : EIATTR_CUDA_API_VERSION
	.align		4
        /*0000*/ 	.byte	0x04, 0x37
        /*0002*/ 	.short	(.L_21 - .L_20)
.L_20:
        /*0004*/ 	.word	0x00000082


	//----- nvinfo : EIATTR_KPARAM_INFO
	.align		4
.L_21:
        /*0008*/ 	.byte	0x04, 0x17
        /*000a*/ 	.short	(.L_23 - .L_22)
.L_22:
        /*000c*/ 	.word	0x00000000
        /*0010*/ 	.short	0x0000
        /*0012*/ 	.short	0x0070
        /*0014*/ 	.byte	0x00, 0xf0, 0x01, 0x10


	//----- nvinfo : EIATTR_SPARSE_MMA_MASK
	.align		4
.L_23:
        /*0018*/ 	.byte	0x03, 0x50
        /*001a*/ 	.short	0x0000


	//----- nvinfo : EIATTR_MAXREG_COUNT
	.align		4
        /*001c*/ 	.byte	0x03, 0x1b
        /*001e*/ 	.short	0x00a8


	//----- nvinfo : EIATTR_NUM_BARRIERS
	.align		4
        /*0020*/ 	.byte	0x02, 0x4c
        /*0022*/ 	.byte	0x01
	.zero		1


	//----- nvinfo : EIATTR_EXTERNS
	.align		4
        /*0024*/ 	.byte	0x04, 0x0f
        /*0026*/ 	.short	(.L_25 - .L_24)


	//   ....[0]....
	.align		4
.L_24:
        /*0028*/ 	.word	index@(__assertfail)


	//----- nvinfo : EIATTR_MERCURY_ISA_VERSION
	.align		4
.L_25:
        /*002c*/ 	.byte	0x03, 0x5f
        /*002e*/ 	.short	0x0101


	//----- nvinfo : EIATTR_INT_WARP_WIDE_INSTR_OFFSETS
	.align		4
        /*0030*/ 	.byte	0x04, 0x31
        /*0032*/ 	.short	(.L_27 - .L_26)


	//   ....[0]....
.L_26:
        /*0034*/ 	.word	0x00000420


	//   ....[1]....
        /*0038*/ 	.word	0x00000440


	//   ....[2]....
        /*003c*/ 	.word	0x00000610


	//   ....[3]....
        /*0040*/ 	.word	0x00001be0


	//----- nvinfo : EIATTR_COOP_GROUP_MASK_REGIDS
	.align		4
.L_27:
        /*0044*/ 	.byte	0x04, 0x29
        /*0046*/ 	.short	(.L_29 - .L_28)


	//   ....[0]....
.L_28:
        /*0048*/ 	.word	0xffffffff


	//   ....[1]....
        /*004c*/ 	.word	0xffffffff


	//   ....[2]....
        /*0050*/ 	.word	0xffffffff


	//   ....[3]....
        /*0054*/ 	.word	0xffffffff


	//   ....[4]....
        /*0058*/ 	.word	0xffffffff


	//   ....[5]....
        /*005c*/ 	.word	0xffffffff


	//----- nvinfo : EIATTR_COOP_GROUP_INSTR_OFFSETS
	.align		4
.L_29:
        /*0060*/ 	.byte	0x04, 0x28
        /*0062*/ 	.short	(.L_31 - .L_30)


	//   ....[0]....
.L_30:
        /*0064*/ 	.word	0x00000060


	//   ....[1]....
        /*0068*/ 	.word	0x00000070


	//   ....[2]....
        /*006c*/ 	.word	0x00000130


	//   ....[3]....
        /*0070*/ 	.word	0x000002d0


	//   ....[4]....
        /*0074*/ 	.word	0x00000780


	//   ....[5]....
        /*0078*/ 	.word	0x000011d0


	//----- nvinfo : EIATTR_REG_RECONFIG
	.align		4
.L_31:
        /*007c*/ 	.byte	0x01, 0x54
	.zero		2


	//----- nvinfo : EIATTR_SYSCALL_OFFSETS
	.align		4
        /*0080*/ 	.byte	0x04, 0x46
        /*0082*/ 	.short	(.L_33 - .L_32)


	//   ....[0]....
.L_32:
        /*0084*/ 	.word	0x00001390


	//----- nvinfo : EIATTR_MBARRIER_INSTR_OFFSETS
	.align		4
.L_33:
        /*0088*/ 	.byte	0x04, 0x39
        /*008a*/ 	.short	(.L_35 - .L_34)


	//   ....[0]....
.L_34:
        /*008c*/ 	.word	0x00000230
        /*0090*/ 	.word	0x000000ff
        /*0094*/ 	.word	0x00000000
        /*0098*/ 	.short	0x0100
        /*009a*/ 	.byte	0x08
	.zero		1


	//   ....[1]....
        /*009c*/ 	.word	0x00000240
        /*00a0*/ 	.word	0x000000ff
        /*00a4*/ 	.word	0x00000020
        /*00a8*/ 	.short	0x0100
        /*00aa*/ 	.byte	0x08
	.zero		1


	//   ....[2]....
        /*00ac*/ 	.word	0x00000250
        /*00b0*/ 	.word	0x000000ff
        /*00b4*/ 	.word	0x00000008
        /*00b8*/ 	.short	0x0100
        /*00ba*/ 	.byte	0x08
	.zero		1


	//   ....[3]....
        /*00bc*/ 	.word	0x00000260
        /*00c0*/ 	.word	0x000000ff
        /*00c4*/ 	.word	0x00000028
        /*00c8*/ 	.short	0x0100
        /*00ca*/ 	.byte	0x08
	.zero		1


	//   ....[4]....
        /*00cc*/ 	.word	0x00000270
        /*00d0*/ 	.word	0x000000ff
        /*00d4*/ 	.word	0x00000010
        /*00d8*/ 	.short	0x0100
        /*00da*/ 	.byte	0x08
	.zero		1


	//   ....[5]....
        /*00dc*/ 	.word	0x00000280
        /*00e0*/ 	.word	0x000000ff
        /*00e4*/ 	.word	0x00000030
        /*00e8*/ 	.short	0x0100
        /*00ea*/ 	.byte	0x08
	.zero		1


	//   ....[6]....
        /*00ec*/ 	.word	0x00000290
        /*00f0*/ 	.word	0x000000ff
        /*00f4*/ 	.word	0x00000018
        /*00f8*/ 	.short	0x0100
        /*00fa*/ 	.byte	0x08
	.zero		1


	//   ....[7]....
        /*00fc*/ 	.word	0x000002a0
        /*0100*/ 	.word	0x000000ff
        /*0104*/ 	.word	0x00000038
        /*0108*/ 	.short	0x0100
        /*010a*/ 	.byte	0x08
	.zero		1


	//   ....[8]....
        /*010c*/ 	.word	0x00000690
        /*0110*/ 	.word	0x000000ff
        /*0114*/ 	.word	0x00000050
        /*0118*/ 	.short	0x0100
        /*011a*/ 	.byte	0x06
	.zero		1


	//   ....[9]....
        /*011c*/ 	.word	0x00000720
        /*0120*/ 	.word	0x000000ff
        /*0124*/ 	.word	0x00000058
        /*0128*/ 	.short	0x0100
        /*012a*/ 	.byte	0x06
	.zero		1


	//   ....[10]....
        /*012c*/ 	.word	0x00001450
        /*0130*/ 	.word	0x00000003
        /*0134*/ 	.word	0x00000000
        /*0138*/ 	.short	0x010a
        /*013a*/ 	.byte	0x3f
	.zero		1


	//   ....[11]....
        /*013c*/ 	.word	0x00001490
        /*0140*/ 	.word	0x00000003
        /*0144*/ 	.word	0x00000000
        /*0148*/ 	.short	0x010a
        /*014a*/ 	.byte	0x3f
	.zero		1


	//   ....[12]....
        /*014c*/ 	.word	0x00001820
        /*0150*/ 	.word	0x00000005
        /*0154*/ 	.word	0x00000000
        /*0158*/ 	.short	0x010a
        /*015a*/ 	.byte	0x3f
	.zero		1


	//   ....[13]....
        /*015c*/ 	.word	0x00001860
        /*0160*/ 	.word	0x00000005
        /*0164*/ 	.word	0x00000000
        /*0168*/ 	.short	0x010a
        /*016a*/ 	.byte	0x3f
	.zero		1


	//   ....[14]....
        /*016c*/ 	.word	0x00001a80
        /*0170*/ 	.word	0x00000005
        /*0174*/ 	.word	0x00000000
        /*0178*/ 	.short	0x0101
        /*017a*/ 	.byte	0x3f
	.zero		1


	//   ....[15]....
        /*017c*/ 	.word	0x00001c60
        /*0180*/ 	.word	0x00000003
        /*0184*/ 	.word	0x00000000
        /*0188*/ 	.short	0x0101
        /*018a*/ 	.byte	0x3f
	.zero		1


	//   ....[16]....
        /*018c*/ 	.word	0x0000b4b0
        /*0190*/ 	.word	0x00000016
        /*0194*/ 	.word	0x00000020
        /*0198*/ 	.short	0x010a
        /*019a*/ 	.byte	0x3f
	.zero		1


	//   ....[17]....
        /*019c*/ 	.word	0x0000b860
        /*01a0*/ 	.word	0x00000005
        /*01a4*/ 	.word	0x00000058
        /*01a8*/ 	.short	0x0101
        /*01aa*/ 	.byte	0x3f
	.zero		1


	//   ....[18]....
        /*01ac*/ 	.word	0x0000bf70
        /*01b0*/ 	.word	0x00000007
        /*01b4*/ 	.word	0x00000000
        /*01b8*/ 	.short	0x010a
        /*01ba*/ 	.byte	0x3f
	.zero		1


	//   ....[19]....
        /*01bc*/ 	.word	0x0000bff0
        /*01c0*/ 	.word	0x00000008
        /*01c4*/ 	.word	0x00000000
        /*01c8*/ 	.short	0x010a
        /*01ca*/ 	.byte	0x3f
	.zero		1


	//   ....[20]....
        /*01cc*/ 	.word	0x0000c080
        /*01d0*/ 	.word	0x0000000b
        /*01d4*/ 	.word	0x00000000
        /*01d8*/ 	.short	0x010a
        /*01da*/ 	.byte	0x3f
	.zero		1


	//   ....[21]....
        /*01dc*/ 	.word	0x0000c110
        /*01e0*/ 	.word	0x00000003
        /*01e4*/ 	.word	0x00000000
        /*01e8*/ 	.short	0x010a
        /*01ea*/ 	.byte	0x3f
	.zero		1


	//   ....[22]....
        /*01ec*/ 	.word	0x0000c170
        /*01f0*/ 	.word	0x00000003
        /*01f4*/ 	.word	0x00000000
        /*01f8*/ 	.short	0x010a
        /*01fa*/ 	.byte	0x3f
	.zero		1


	//   ....[23]....
        /*01fc*/ 	.word	0x0000c1c0
        /*0200*/ 	.word	0x00000005
        /*0204*/ 	.word	0x00000000
        /*0208*/ 	.short	0x010a
        /*020a*/ 	.byte	0x3f
	.zero		1


	//   ....[24]....
        /*020c*/ 	.word	0x0000c290
        /*0210*/ 	.word	0x00000016
        /*0214*/ 	.word	0x00000020
        /*0218*/ 	.short	0x010a
        /*021a*/ 	.byte	0x3f
	.zero		1


	//   ....[25]....
        /*021c*/ 	.word	0x0000c360
        /*0220*/ 	.word	0x00000007
        /*0224*/ 	.word	0x00000000
        /*0228*/ 	.short	0x010a
        /*022a*/ 	.byte	0x3f
	.zero		1


	//   ....[26]....
        /*022c*/ 	.word	0x0000c3b0
        /*0230*/ 	.word	0x00000008
        /*0234*/ 	.word	0x00000000
        /*0238*/ 	.short	0x010a
        /*023a*/ 	.byte	0x3f
	.zero		1


	//   ....[27]....
        /*023c*/ 	.word	0x0000c400
        /*0240*/ 	.word	0x0000000b
        /*0244*/ 	.word	0x00000000
        /*0248*/ 	.short	0x010a
        /*024a*/ 	.byte	0x3f
	.zero		1


	//----- nvinfo : EIATTR_NUM_MBARRIERS
	.align		4
.L_35:
        /*024c*/ 	.byte	0x03, 0x38
        /*024e*/ 	.short	0x000a


	//----- nvinfo : EIATTR_EXIT_INSTR_OFFSETS
	.align		4
        /*0250*/ 	.byte	0x04, 0x1c
        /*0252*/ 	.short	(.L_37 - .L_36)


	//   ....[0]....
.L_36:
        /*0254*/ 	.word	0x000008e0


	//   ....[1]....
        /*0258*/ 	.word	0x00001100


	//   ....[2]....
        /*025c*/ 	.word	0x0000abd0


	//   ....[3]....
        /*0260*/ 	.word	0x0000b130


	//   ....[4]....
        /*0264*/ 	.word	0x0000c160


	//----- nvinfo : EIATTR_MAX_THREADS
	.align		4
.L_37:
        /*0268*/ 	.byte	0x04, 0x05
        /*026a*/ 	.short	(.L_39 - .L_38)
.L_38:
        /*026c*/ 	.word	0x00000180
        /*0270*/ 	.word	0x00000001
        /*0274*/ 	.word	0x00000001


	//----- nvinfo : EIATTR_CRS_STACK_SIZE
	.align		4
.L_39:
        /*0278*/ 	.byte	0x04, 0x1e
        /*027a*/ 	.short	(.L_41 - .L_40)
.L_40:
        /*027c*/ 	.word	0x00000000


	//----- nvinfo : EIATTR_CBANK_PARAM_SIZE
	.align		4
.L_41:
        /*0280*/ 	.byte	0x03, 0x19
        /*0282*/ 	.short	0x0470


	//----- nvinfo : EIATTR_PARAM_CBANK
	.align		4
        /*0284*/ 	.byte	0x04, 0x0a
        /*0286*/ 	.short	(.L_43 - .L_42)
	.align		4
.L_42:
        /*0288*/ 	.word	index@(.nv.constant0._ZN7cutlass13device_kernelINS_4gemm6kernel13GemmUniversalIN4cute5tupleIJiiiiEEENS1_10collective13CollectiveMmaINS1_34MainloopSm90TmaGmmaWarpSpecializedILi4ENS5_IJNS4_1CILi1EEENSA_ILi2EEESB_EEENS1_35KernelTmaWarpSpecializedCooperativeEEENS5_IJNSA_ILi256EEENSA_ILi128EEENSA_ILi32EEEEEENS_6half_tENS5_IJlSB_lEEESK_SL_NS4_8TiledMMAINS4_8MMA_AtomIJNS4_4SM904GMMA26MMA_64x128x16_F32F16F16_SSILNSP_5MajorE0ELSR_0ELNSP_7ScaleInE1ELSS_1EEEEEENS4_6LayoutINS5_IJSC_SB_SB_EEENS5_IJSB_NSA_ILi0EEESX_EEEEENS5_IJNS4_10UnderscoreES10_S10_EEEEENS4_23SM90_TMA_LOAD_MULTICASTENS4_14ComposedLayoutINS4_7SwizzleILi2ELi4ELi3EEENS4_18smem_ptr_flag_bitsILi16EEENSV_INS5_IJNSA_ILi8EEESI_EEENS5_IJSI_SB_EEEEEEEvNS4_8identityENS4_13SM90_TMA_LOADES1D_vS1E_EENS_8epilogue10collective6detail29Sm90TmaWarpSpecializedAdapterINS1I_15DefaultEpilogueISK_SL_SL_NS1H_6thread17LinearCombinationISK_Li1EffLNS1M_9ScaleType4KindE0ELNS_15FloatRoundStyleE2ESK_EENS1_15EpilogueDefaultEEEEEvvEEEEvNT_6ParamsE)
        /*028c*/ 	.short	0x0210
        /*028e*/ 	.short	0x0470


	//----- nvinfo : EIATTR_SW_WAR
	.align		4
.L_43:
        /*0290*/ 	.byte	0x04, 0x36
        /*0292*/ 	.short	(.L_45 - .L_44)
.L_44:
        /*0294*/ 	.word	0x00000008
.L_45:


//--------------------- .nv.callgraph             --------------------------
	.section	.nv.callgraph,"",@"SHT_CUDA_CALLGRAPH"
	.align	4
	.sectionentsize	8
	.align		4
        /*0000*/ 	.word	0x00000000
	.align		4
        /*0004*/ 	.word	0xffffffff
	.align		4
        /*0008*/ 	.word	index@(_ZN7cutlass13device_kernelINS_4gemm6kernel13GemmUniversalIN4cute5tupleIJiiiiEEENS1_10collective13CollectiveMmaINS1_34MainloopSm90TmaGmmaWarpSpecializedILi4ENS5_IJNS4_1CILi1EEENSA_ILi2EEESB_EEENS1_35KernelTmaWarpSpecializedCooperativeEEENS5_IJNSA_ILi256EEENSA_ILi128EEENSA_ILi32EEEEEENS_6half_tENS5_IJlSB_lEEESK_SL_NS4_8TiledMMAINS4_8MMA_AtomIJNS4_4SM904GMMA26MMA_64x128x16_F32F16F16_SSILNSP_5MajorE0ELSR_0ELNSP_7ScaleInE1ELSS_1EEEEEENS4_6LayoutINS5_IJSC_SB_SB_EEENS5_IJSB_NSA_ILi0EEESX_EEEEENS5_IJNS4_10UnderscoreES10_S10_EEEEENS4_23SM90_TMA_LOAD_MULTICASTENS4_14ComposedLayoutINS4_7SwizzleILi2ELi4ELi3EEENS4_18smem_ptr_flag_bitsILi16EEENSV_INS5_IJNSA_ILi8EEESI_EEENS5_IJSI_SB_EEEEEEEvNS4_8identityENS4_13SM90_TMA_LOADES1D_vS1E_EENS_8epilogue10collective6detail29Sm90TmaWarpSpecializedAdapterINS1I_15DefaultEpilogueISK_SL_SL_NS1H_6thread17LinearCombinationISK_Li1EffLNS1M_9ScaleType4KindE0ELNS_15FloatRoundStyleE2ESK_EENS1_15EpilogueDefaultEEEEEvvEEEEvNT_6ParamsE)
	.align		4
        /*000c*/ 	.word	index@(__assertfail)
	.align		4
        /*0010*/ 	.word	0x00000000
	.align		4
        /*0014*/ 	.word	0xfffffffe
	.align		4
        /*0018*/ 	.word	0x00000000
	.align		4
        /*001c*/ 	.word	0xfffffffd
	.align		4
        /*0020*/ 	.word	0x00000000
	.align		4
        /*0024*/ 	.word	0xfffffffc


//--------------------- .nv.constant4             --------------------------
	.section	.nv.constant4,"a",@progbits
	.align	8
	.align		8
.nv.constant4:
        /*0000*/ 	.dword	__assertfail
	.align		8
        /*0008*/ 	.dword	__unnamed_1
	.align		8
        /*0010*/ 	.dword	_ZN39_INTERNAL_6b9c3409_4_k_cu_f518e2bd_29184cuda3std3__45__cpo5beginE
	.align		8
        /*0018*/ 	.dword	_ZN39_INTERNAL_6b9c3409_4_k_cu_f518e2bd_29184cuda3std3__45__cpo3endE
	.align		8
        /*0020*/ 	.dword	_ZN39_INTERNAL_6b9c3409_4_k_cu_f518e2bd_29184cuda3std3__45__cpo6cbeginE
	.align		8
        /*0028*/ 	.dword	_ZN39_INTERNAL_6b9c3409_4_k_cu_f518e2bd_29184cuda3std3__45__cpo4cendE
	.align		8
        /*0030*/ 	.dword	_ZN39_INTERNAL_6b9c3409_4_k_cu_f518e2bd_29184cuda3std3__441_GLOBAL__N__6b9c3409_4_k_cu_f518e2bd_29186ignoreE
	.align		8
        /*0038*/ 	.dword	_ZN39_INTERNAL_6b9c3409_4_k_cu_f518e2bd_29184cuda3std3__419piecewise_constructE
	.align		8
        /*0040*/ 	.dword	_ZN39_INTERNAL_6b9c3409_4_k_cu_f518e2bd_29184cuda3std3__48in_placeE
	.align		8
        /*0048*/ 	.dword	_ZN39_INTERNAL_6b9c3409_4_k_cu_f518e2bd_29184cuda3std6ranges3__45__cpo4swapE
	.align		8
        /*0050*/ 	.dword	_ZN39_INTERNAL_6b9c3409_4_k_cu_f518e2bd_29184cuda3std6ranges3__45__cpo9iter_moveE
	.align		8
        /*0058*/ 	.dword	_ZN39_INTERNAL_6b9c3409_4_k_cu_f518e2bd_29184cute7productE
	.align		8
        /*0060*/ 	.dword	_ZN39_INTERNAL_6b9c3409_4_k_cu_f518e2bd_29184cute1_E
	.align		8
        /*0068*/ 	.dword	$str$22
	.align		8
        /*0070*/ 	.dword	$str$23


//--------------------- .text._ZN7cutlass13device_kernelINS_4gemm6kernel13GemmUniversalIN4cute5tupleIJiiiiEEENS1_10collective13CollectiveMmaINS1_34MainloopSm90TmaGmmaWarpSpecializedILi4ENS5_IJNS4_1CILi1EEENSA_ILi2EEESB_EEENS1_35KernelTmaWarpSpecializedCooperativeEEENS5_IJNSA_ILi256EEENSA_ILi128EEENSA_ILi32EEEEEENS_6half_tENS5_IJlSB_lEEESK_SL_NS4_8TiledMMAINS4_8MMA_AtomIJNS4_4SM904GMMA26MMA_64x128x16_F32F16F16_SSILNSP_5MajorE0ELSR_0ELNSP_7ScaleInE1ELSS_1EEEEEENS4_6LayoutINS5_IJSC_SB_SB_EEENS5_IJSB_NSA_ILi0EEESX_EEEEENS5_IJNS4_10UnderscoreES10_S10_EEEEENS4_23SM90_TMA_LOAD_MULTICASTENS4_14ComposedLayoutINS4_7SwizzleILi2ELi4ELi3EEENS4_18smem_ptr_flag_bitsILi16EEENSV_INS5_IJNSA_ILi8EEESI_EEENS5_IJSI_SB_EEEEEEEvNS4_8identityENS4_13SM90_TMA_LOADES1D_vS1E_EENS_8epilogue10collective6detail29Sm90TmaWarpSpecializedAdapterINS1I_15DefaultEpilogueISK_SL_SL_NS1H_6thread17LinearCombinationISK_Li1EffLNS1M_9ScaleType4KindE0ELNS_15FloatRoundStyleE2ESK_EENS1_15EpilogueDefaultEEEEEvvEEEEvNT_6ParamsE --------------------------
	.section	.text._ZN7cutlass13device_kernelINS_4gemm6kernel13GemmUniversalIN4cute5tupleIJiiiiEEENS1_10collective13CollectiveMmaINS1_34MainloopSm90TmaGmmaWarpSpecializedILi4ENS5_IJNS4_1CILi1EEENSA_ILi2EEESB_EEENS1_35KernelTmaWarpSpecializedCooperativeEEENS5_IJNSA_ILi256EEENSA_ILi128EEENSA_ILi32EEEEEENS_6half_tENS5_IJlSB_lEEESK_SL_NS4_8TiledMMAINS4_8MMA_AtomIJNS4_4SM904GMMA26MMA_64x128x16_F32F16F16_SSILNSP_5MajorE0ELSR_0ELNSP_7ScaleInE1ELSS_1EEEEEENS4_6LayoutINS5_IJSC_SB_SB_EEENS5_IJSB_NSA_ILi0EEESX_EEEEENS5_IJNS4_10UnderscoreES10_S10_EEEEENS4_23SM90_TMA_LOAD_MULTICASTENS4_14ComposedLayoutINS4_7SwizzleILi2ELi4ELi3EEENS4_18smem_ptr_flag_bitsILi16EEENSV_INS5_IJNSA_ILi8EEESI_EEENS5_IJSI_SB_EEEEEEEvNS4_8identityENS4_13SM90_TMA_LOADES1D_vS1E_EENS_8epilogue10collective6detail29Sm90TmaWarpSpecializedAdapterINS1I_15DefaultEpilogueISK_SL_SL_NS1H_6thread17LinearCombinationISK_Li1EffLNS1M_9ScaleType4KindE0ELNS_15FloatRoundStyleE2ESK_EENS1_15EpilogueDefaultEEEEEvvEEEEvNT_6ParamsE,"ax",@progbits
	.align	128
.text._ZN7cutlass13device_kernelINS_4gemm6kernel13GemmUniversalIN4cute5tupleIJiiiiEEENS1_10collective13CollectiveMmaINS1_34MainloopSm90TmaGmmaWarpSpecializedILi4ENS5_IJNS4_1CILi1EEENSA_ILi2EEESB_EEENS1_35KernelTmaWarpSpecializedCooperativeEEENS5_IJNSA_ILi256EEENSA_ILi128EEENSA_ILi32EEEEEENS_6half_tENS5_IJlSB_lEEESK_SL_NS4_8TiledMMAINS4_8MMA_AtomIJNS4_4SM904GMMA26MMA_64x128x16_F32F16F16_SSILNSP_5MajorE0ELSR_0ELNSP_7ScaleInE1ELSS_1EEEEEENS4_6LayoutINS5_IJSC_SB_SB_EEENS5_IJSB_NSA_ILi0EEESX_EEEEENS5_IJNS4_10UnderscoreES10_S10_EEEEENS4_23SM90_TMA_LOAD_MULTICASTENS4_14ComposedLayoutINS4_7SwizzleILi2ELi4ELi3EEENS4_18smem_ptr_flag_bitsILi16EEENSV_INS5_IJNSA_ILi8EEESI_EEENS5_IJSI_SB_EEEEEEEvNS4_8identityENS4_13SM90_TMA_LOADES1D_vS1E_EENS_8epilogue10collective6detail29Sm90TmaWarpSpecializedAdapterINS1I_15DefaultEpilogueISK_SL_SL_NS1H_6thread17LinearCombinationISK_Li1EffLNS1M_9ScaleType4KindE0ELNS_15FloatRoundStyleE2ESK_EENS1_15EpilogueDefaultEEEEEvvEEEEvNT_6ParamsE:
        .type           _ZN7cutlass13device_kernelINS_4gemm6kernel13GemmUniversalIN4cute5tupleIJiiiiEEENS1_10collective13CollectiveMmaINS1_34MainloopSm90TmaGmmaWarpSpecializedILi4ENS5_IJNS4_1CILi1EEENSA_ILi2EEESB_EEENS1_35KernelTmaWarpSpecializedCooperativeEEENS5_IJNSA_ILi256EEENSA_ILi128EEENSA_ILi32EEEEEENS_6half_tENS5_IJlSB_lEEESK_SL_NS4_8TiledMMAINS4_8MMA_AtomIJNS4_4SM904GMMA26MMA_64x128x16_F32F16F16_SSILNSP_5MajorE0ELSR_0ELNSP_7ScaleInE1ELSS_1EEEEEENS4_6LayoutINS5_IJSC_SB_SB_EEENS5_IJSB_NSA_ILi0EEESX_EEEEENS5_IJNS4_10UnderscoreES10_S10_EEEEENS4_23SM90_TMA_LOAD_MULTICASTENS4_14ComposedLayoutINS4_7SwizzleILi2ELi4ELi3EEENS4_18smem_ptr_flag_bitsILi16EEENSV_INS5_IJNSA_ILi8EEESI_EEENS5_IJSI_SB_EEEEEEEvNS4_8identityENS4_13SM90_TMA_LOADES1D_vS1E_EENS_8epilogue10collective6detail29Sm90TmaWarpSpecializedAdapterINS1I_15DefaultEpilogueISK_SL_SL_NS1H_6thread17LinearCombinationISK_Li1EffLNS1M_9ScaleType4KindE0ELNS_15FloatRoundStyleE2ESK_EENS1_15EpilogueDefaultEEEEEvvEEEEvNT_6ParamsE,@function
        .size           _ZN7cutlass13device_kernelINS_4gemm6kernel13GemmUniversalIN4cute5tupleIJiiiiEEENS1_10collective13CollectiveMmaINS1_34MainloopSm90TmaGmmaWarpSpecializedILi4ENS5_IJNS4_1CILi1EEENSA_ILi2EEESB_EEENS1_35KernelTmaWarpSpecializedCooperativeEEENS5_IJNSA_ILi256EEENSA_ILi128EEENSA_ILi32EEEEEENS_6half_tENS5_IJlSB_lEEESK_SL_NS4_8TiledMMAINS4_8MMA_AtomIJNS4_4SM904GMMA26MMA_64x128x16_F32F16F16_SSILNSP_5MajorE0ELSR_0ELNSP_7ScaleInE1ELSS_1EEEEEENS4_6LayoutINS5_IJSC_SB_SB_EEENS5_IJSB_NSA_ILi0EEESX_EEEEENS5_IJNS4_10UnderscoreES10_S10_EEEEENS4_23SM90_TMA_LOAD_MULTICASTENS4_14ComposedLayoutINS4_7SwizzleILi2ELi4ELi3EEENS4_18smem_ptr_flag_bitsILi16EEENSV_INS5_IJNSA_ILi8EEESI_EEENS5_IJSI_SB_EEEEEEEvNS4_8identityENS4_13SM90_TMA_LOADES1D_vS1E_EENS_8epilogue10collective6detail29Sm90TmaWarpSpecializedAdapterINS1I_15DefaultEpilogueISK_SL_SL_NS1H_6thread17LinearCombinationISK_Li1EffLNS1M_9ScaleType4KindE0ELNS_15FloatRoundStyleE2ESK_EENS1_15EpilogueDefaultEEEEEvvEEEEvNT_6ParamsE,(.L_x_323 - _ZN7cutlass13device_kernelINS_4gemm6kernel13GemmUniversalIN4cute5tupleIJiiiiEEENS1_10collective13CollectiveMmaINS1_34MainloopSm90TmaGmmaWarpSpecializedILi4ENS5_IJNS4_1CILi1EEENSA_ILi2EEESB_EEENS1_35KernelTmaWarpSpecializedCooperativeEEENS5_IJNSA_ILi256EEENSA_ILi128EEENSA_ILi32EEEEEENS_6half_tENS5_IJlSB_lEEESK_SL_NS4_8TiledMMAINS4_8MMA_AtomIJNS4_4SM904GMMA26MMA_64x128x16_F32F16F16_SSILNSP_5MajorE0ELSR_0ELNSP_7ScaleInE1ELSS_1EEEEEENS4_6LayoutINS5_IJSC_SB_SB_EEENS5_IJSB_NSA_ILi0EEESX_EEEEENS5_IJNS4_10UnderscoreES10_S10_EEEEENS4_23SM90_TMA_LOAD_MULTICASTENS4_14ComposedLayoutINS4_7SwizzleILi2ELi4ELi3EEENS4_18smem_ptr_flag_bitsILi16EEENSV_INS5_IJNSA_ILi8EEESI_EEENS5_IJSI_SB_EEEEEEEvNS4_8identityENS4_13SM90_TMA_LOADES1D_vS1E_EENS_8epilogue10collective6detail29Sm90TmaWarpSpecializedAdapterINS1I_15DefaultEpilogueISK_SL_SL_NS1H_6thread17LinearCombinationISK_Li1EffLNS1M_9ScaleType4KindE0ELNS_15FloatRoundStyleE2ESK_EENS1_15EpilogueDefaultEEEEEvvEEEEvNT_6ParamsE)
        .other          _ZN7cutlass13device_kernelINS_4gemm6kernel13GemmUniversalIN4cute5tupleIJiiiiEEENS1_10collective13CollectiveMmaINS1_34MainloopSm90TmaGmmaWarpSpecializedILi4ENS5_IJNS4_1CILi1EEENSA_ILi2EEESB_EEENS1_35KernelTmaWarpSpecializedCooperativeEEENS5_IJNSA_ILi256EEENSA_ILi128EEENSA_ILi32EEEEEENS_6half_tENS5_IJlSB_lEEESK_SL_NS4_8TiledMMAINS4_8MMA_AtomIJNS4_4SM904GMMA26MMA_64x128x16_F32F16F16_SSILNSP_5MajorE0ELSR_0ELNSP_7ScaleInE1ELSS_1EEEEEENS4_6LayoutINS5_IJSC_SB_SB_EEENS5_IJSB_NSA_ILi0EEESX_EEEEENS5_IJNS4_10UnderscoreES10_S10_EEEEENS4_23SM90_TMA_LOAD_MULTICASTENS4_14ComposedLayoutINS4_7SwizzleILi2ELi4ELi3EEENS4_18smem_ptr_flag_bitsILi16EEENSV_INS5_IJNSA_ILi8EEESI_EEENS5_IJSI_SB_EEEEEEEvNS4_8identityENS4_13SM90_TMA_LOADES1D_vS1E_EENS_8epilogue10collective6detail29Sm90TmaWarpSpecializedAdapterINS1I_15DefaultEpilogueISK_SL_SL_NS1H_6thread17LinearCombinationISK_Li1EffLNS1M_9ScaleType4KindE0ELNS_15FloatRoundStyleE2ESK_EENS1_15EpilogueDefaultEEEEEvvEEEEvNT_6ParamsE,@"STO_CUDA_ENTRY STV_DEFAULT"
_ZN7cutlass13device_kernelINS_4gemm6kernel13GemmUniversalIN4cute5tupleIJiiiiEEENS1_10collective13CollectiveMmaINS1_34MainloopSm90TmaGmmaWarpSpecializedILi4ENS5_IJNS4_1CILi1EEENSA_ILi2EEESB_EEENS1_35KernelTmaWarpSpecializedCooperativeEEENS5_IJNSA_ILi256EEENSA_ILi128EEENSA_ILi32EEEEEENS_6half_tENS5_IJlSB_lEEESK_SL_NS4_8TiledMMAINS4_8MMA_AtomIJNS4_4SM904GMMA26MMA_64x128x16_F32F16F16_SSILNSP_5MajorE0ELSR_0ELNSP_7ScaleInE1ELSS_1EEEEEENS4_6LayoutINS5_IJSC_SB_SB_EEENS5_IJSB_NSA_ILi0EEESX_EEEEENS5_IJNS4_10UnderscoreES10_S10_EEEEENS4_23SM90_TMA_LOAD_MULTICASTENS4_14ComposedLayoutINS4_7SwizzleILi2ELi4ELi3EEENS4_18smem_ptr_flag_bitsILi16EEENSV_INS5_IJNSA_ILi8EEESI_EEENS5_IJSI_SB_EEEEEEEvNS4_8identityENS4_13SM90_TMA_LOADES1D_vS1E_EENS_8epilogue10collective6detail29Sm90TmaWarpSpecializedAdapterINS1I_15DefaultEpilogueISK_SL_SL_NS1H_6thread17LinearCombinationISK_Li1EffLNS1M_9ScaleType4KindE0ELNS_15FloatRoundStyleE2ESK_EENS1_15EpilogueDefaultEEEEEvvEEEEvNT_6ParamsE:
[----:B------:R-:W0:Y:S01]  /*0000*/  LDC R1, c[0x0][0x28] ;  /* 0x00000a00ff017b82 */ /* 0x000e220000000800 */
[----:B------:R-:W1:Y:S01]  /*0010*/  S2R R18, SR_TID.X ;  /* 0x0000000000127919 */ /* 0x000e620000002100 */
[----:B------:R-:W-:Y:S01]  /*0020*/  ELECT P0, URZ, PT ;  /* 0x00000000003f782f */ /* 0x000fe20003800000 */
[----:B------:R-:W-:Y:S01]  /*0030*/  BSSY B0, `(.L_x_0) ;  /* 0x000000f000007945 */ /* 0x000fe20003800000 */
[--C-:B-1----:R-:W-:Y:S02]  /*0040*/  SHF.R.U32.HI R0, RZ, 0x5, R18.reuse ;  /* 0x00000005ff007819 */ /* 0x102fe40000011612 */
[----:B------:R-:W-:-:S03]  /*0050*/  SHF.R.U32.HI R3, RZ, 0x7, R18 ;  /* 0x00000007ff037819 */ /* 0x000fc60000011612 */
[----:B------:R-:W1:Y:S04]  /*0060*/  SHFL.IDX PT, R2, R0, RZ, 0x1f ;  /* 0x00001fff00027589 */ /* 0x000e6800000e0000 */
[----:B------:R2:W3:Y:S01]  /*0070*/  SHFL.IDX PT, R5, R3, RZ, 0x1f ;  /* 0x00001fff03057589 */ /* 0x0004e200000e0000 */
[----:B-1----:R-:W-:-:S13]  /*0080*/  ISETP.NE.OR P0, PT, R2, RZ, !P0 ;  /* 0x000000ff0200720c */ /* 0x002fda0004705670 */
[----:B0-23--:R-:W-:Y:S05]  /*0090*/  @P0 BRA `(.L_x_1) ;  /* 0x0000000000200947 */ /* 0x00dfea0003800000 */
[----:B------:R-:W-:Y:S02]  /*00a0*/  ULDC.64 UR4, c[0x0][0x198] ;  /* 0x0000660000047ab9 */ /* 0x000fe40000000a00 */
[----:B------:R-:W-:Y:S02]  /*00b0*/  UIADD3 UR6, UP0, UR4, 0xf0, URZ ;  /* 0x000000f004067890 */ /* 0x000fe4000ff1e03f */
[----:B------:R-:W-:Y:S02]  /*00c0*/  UIADD3 UR4, UP1, UR4, 0x1f0, URZ ;  /* 0x000001f004047890 */ /* 0x000fe4000ff3e03f */
[----:B------:R-:W-:Y:S02]  /*00d0*/  UIADD3.X UR7, URZ, UR5, URZ, UP0, !UPT ;  /* 0x000000053f077290 */ /* 0x000fe400087fe43f */
[----:B------:R-:W-:-:S07]  /*00e0*/  UIADD3.X UR5, URZ, UR5, URZ, UP1, !UPT ;  /* 0x000000053f057290 */ /* 0x000fce0008ffe43f */
[----:B------:R0:W-:Y:S02]  /*00f0*/  UTMACCTL.PF [UR6] ;  /* 0x00000000060079b9 */ /* 0x0001e40008040000 */
[----:B------:R0:W-:Y:S02]  /*0100*/  UTMACCTL.PF [UR4] ;  /* 0x00000000040079b9 */ /* 0x0001e40008040000 */
[----:B0-----:R-:W-:Y:S01]  /*0110*/  NOP ;  /* 0x0000000000007918 */ /* 0x001fe20000000000 */
.L_x_1:
[----:B------:R-:W-:Y:S05]  /*0120*/  BSYNC B0 ;  /* 0x0000000000007941 */ /* 0x000fea0003800000 */
.L_x_0:
[----:B------:R-:W0:Y:S02]  /*0130*/  SHFL.IDX PT, R3, R0, RZ, 0x1f ;  /* 0x00001fff00037589 */ /* 0x000e2400000e0000 */
[----:B0-----:R-:W-:-:S13]  /*0140*/  ISETP.NE.AND P0, PT, R3, RZ, PT ;  /* 0x000000ff0300720c */ /* 0x001fda0003f05270 */
[----:B------:R-:W-:Y:S05]  /*0150*/  @P0 BRA `(.L_x_2) ;  /* 0x0000000000580947 */ /* 0x000fea0003800000 */
[----:B------:R-:W0:Y:S01]  /*0160*/  S2UR UR8, SR_CgaCtaId ;  /* 0x00000000000879c3 */ /* 0x000e220000008800 */
[----:B------:R-:W-:Y:S01]  /*0170*/  UMOV UR4, 0x400 ;  /* 0x0000040000047882 */ /* 0x000fe20000000000 */
[----:B------:R-:W-:Y:S01]  /*0180*/  UMOV UR5, 0x1 ;  /* 0x0000000100057882 */ /* 0x000fe20000000000 */
[----:B------:R-:W-:Y:S01]  /*0190*/  UMOV UR6, 0x4 ;  /* 0x0000000400067882 */ /* 0x000fe20000000000 */
[----:B------:R-:W-:Y:S01]  /*01a0*/  ELECT P0, URZ, PT ;  /* 0x00000000003f782f */ /* 0x000fe20003800000 */
[----:B------:R-:W-:-:S04]  /*01b0*/  UIADD3 UR6, -UR6, 0x100000, URZ ;  /* 0x0010000006067890 */ /* 0x000fc8000fffe13f */
[----:B------:R-:W-:Y:S02]  /*01c0*/  USHF.L.U32 UR7, UR6, 0xb, URZ ;  /* 0x0000000b06077899 */ /* 0x000fe4000800063f */
[----:B------:R-:W-:Y:S02]  /*01d0*/  USHF.L.U32 UR6, UR6, 0x1, URZ ;  /* 0x0000000106067899 */ /* 0x000fe4000800063f */
[----:B0-----:R-:W-:Y:S02]  /*01e0*/  ULEA UR8, UR8, UR4, 0x18 ;  /* 0x0000000408087291 */ /* 0x001fe4000f8ec03f */
[----:B------:R-:W-:-:S04]  /*01f0*/  UIADD3 UR4, -UR5, 0x100000, URZ ;  /* 0x0010000005047890 */ /* 0x000fc8000fffe13f */
[----:B------:R-:W-:Y:S02]  /*0200*/  USHF.L.U32 UR5, UR4, 0xb, URZ ;  /* 0x0000000b04057899 */ /* 0x000fe4000800063f */
[----:B------:R-:W-:Y:S01]  /*0210*/  USHF.L.U32 UR4, UR4, 0x1, URZ ;  /* 0x0000000104047899 */ /* 0x000fe2000800063f */
[----:B------:R-:W0:Y:S11]  /*0220*/  FENCE.VIEW.ASYNC.S ;  /* 0x00000000000073c6 */ /* 0x000e360000000000 */
[----:B0-----:R0:W1:Y:S01]  /*0230*/  SYNCS.EXCH.64 URZ, [UR8], UR4 ;  /* 0x00000004083f75b2 */ /* 0x0010620008000100 */
[----:B------:R0:W2:Y:S01]  /*0240*/  SYNCS.EXCH.64 URZ, [UR8+0x20], UR6 ;  /* 0x00002006083f75b2 */ /* 0x0000a20008000100 */
[----:B------:R0:W3:Y:S01]  /*0250*/  SYNCS.EXCH.64 URZ, [UR8+0x8], UR4 ;  /* 0x00000804083f75b2 */ /* 0x0000e20008000100 */
[----:B------:R0:W4:Y:S01]  /*0260*/  SYNCS.EXCH.64 URZ, [UR8+0x28], UR6 ;  /* 0x00002806083f75b2 */ /* 0x0001220008000100 */
[----:B------:R0:W0:Y:S01]  /*0270*/  SYNCS.EXCH.64 URZ, [UR8+0x10], UR4 ;  /* 0x00001004083f75b2 */ /* 0x0000220008000100 */
[----:B------:R0:W0:Y:S01]  /*0280*/  SYNCS.EXCH.64 URZ, [UR8+0x30], UR6 ;  /* 0x00003006083f75b2 */ /* 0x0000220008000100 */
[----:B------:R0:W0:Y:S01]  /*0290*/  SYNCS.EXCH.64 URZ, [UR8+0x18], UR4 ;  /* 0x00001804083f75b2 */ /* 0x0000220008000100 */
[----:B------:R0:W0:Y:S01]  /*02a0*/  SYNCS.EXCH.64 URZ, [UR8+0x38], UR6 ;  /* 0x00003806083f75b2 */ /* 0x0000220008000100 */
[----:B------:R-:W-:Y:S01]  /*02b0*/  NOP ;  /* 0x0000000000007918 */ /* 0x000fe20000000000 */
.L_x_2:
[----:B------:R-:W-:Y:S01]  /*02c0*/  SHF.R.S32.HI R7, RZ, 0x1f, R18 ;  /* 0x0000001fff077819 */ /* 0x000fe20000011412 */
[----:B------:R-:W5:Y:S01]  /*02d0*/  SHFL.IDX PT, R0, R0, RZ, 0x1f ;  /* 0x00001fff00007589 */ /* 0x000f6200000e0000 */
[----:B0-----:R-:W0:Y:S01]  /*02e0*/  S2UR UR8, SR_CTAID.X ;  /* 0x00000000000879c3 */ /* 0x001e220000002500 */
[----:B------:R-:W-:Y:S02]  /*02f0*/  ELECT P0, URZ, PT ;  /* 0x00000000003f782f */ /* 0x000fe40003800000 */
[----:B------:R-:W-:Y:S01]  /*0300*/  LEA.HI R7, R7, R18, RZ, 0x7 ;  /* 0x0000001207077211 */ /* 0x000fe200078f38ff */
[----:B------:R-:W1:Y:S01]  /*0310*/  S2R R4, SR_CTAID.Y ;  /* 0x0000000000047919 */ /* 0x000e620000002600 */
[----:B------:R-:W-:Y:S01]  /*0320*/  ULDC UR4, c[0x0][0x154] ;  /* 0x0000550000047ab9 */ /* 0x000fe20000000800 */
[----:B------:R-:W-:Y:S01]  /*0330*/  NOP ;  /* 0x0000000000007918 */ /* 0x000fe20000000000 */
[----:B------:R-:W-:Y:S01]  /*0340*/  LOP3.LUT R7, R7, 0xffffff80, RZ, 0xc0, !PT ;  /* 0xffffff8007077812 */ /* 0x000fe200078ec0ff */
[----:B------:R-:W-:Y:S01]  /*0350*/  NOP ;  /* 0x0000000000007918 */ /* 0x000fe20000000000 */
[----:B------:R-:W2:Y:S03]  /*0360*/  LDC R12, c[0x0][0x140] ;  /* 0x00005000ff0c7b82 */ /* 0x000ea60000000800 */
[----:B------:R-:W-:-:S05]  /*0370*/  IMAD.IADD R7, R18, 0x1, -R7 ;  /* 0x0000000112077824 */ /* 0x000fca00078e0a07 */
[----:B------:R-:W-:Y:S02]  /*0380*/  SHF.R.S32.HI R6, RZ, 0x1f, R7 ;  /* 0x0000001fff067819 */ /* 0x000fe40000011407 */
[----:B------:R-:W-:Y:S02]  /*0390*/  LOP3.LUT P2, RZ, R7, 0x7, RZ, 0xc0, !PT ;  /* 0x0000000707ff7812 */ /* 0x000fe4000784c0ff */
[----:B------:R-:W-:Y:S02]  /*03a0*/  LEA.HI R6, R6, R7, RZ, 0x3 ;  /* 0x0000000706067211 */ /* 0x000fe400078f18ff */
[----:B-----5:R-:W-:Y:S02]  /*03b0*/  ISETP.NE.OR P0, PT, R0, RZ, !P0 ;  /* 0x000000ff0000720c */ /* 0x020fe40004705670 */
[--C-:B------:R-:W-:Y:S02]  /*03c0*/  SHF.R.S32.HI R0, RZ, 0x3, R6.reuse ;  /* 0x00000003ff007819 */ /* 0x100fe40000011406 */
[----:B------:R-:W-:-:S02]  /*03d0*/  SHF.R.S32.HI R9, RZ, 0x1f, R6 ;  /* 0x0000001fff097819 */ /* 0x000fc40000011406 */
[----:B------:R-:W-:Y:S02]  /*03e0*/  SHF.R.S32.HI R6, RZ, 0x1f, R3 ;  /* 0x0000001fff067819 */ /* 0x000fe40000011403 */
[----:B------:R-:W-:Y:S02]  /*03f0*/  LEA.HI R9, R9, R0, RZ, 0x2 ;  /* 0x0000000009097211 */ /* 0x000fe400078f10ff */
[----:B------:R-:W-:Y:S02]  /*0400*/  LEA.HI R6, R6, R3, RZ, 0x2 ;  /* 0x0000000306067211 */ /* 0x000fe400078f10ff */
[----:B-1----:R-:W-:Y:S01]  /*0410*/  I2FP.F32.U32 R8, R4 ;  /* 0x0000000400087245 */ /* 0x002fe20000201000 */
[----:B------:R-:W-:Y:S01]  /*0420*/  VOTEU.ALL UP0, P0 ;  /* 0x00000000003f7886 */ /* 0x000fe20000000000 */
[----:B------:R-:W-:Y:S01]  /*0430*/  LOP3.LUT R6, R6, 0x3ffffffc, RZ, 0xc0, !PT ;  /* 0x3ffffffc06067812 */ /* 0x000fe200078ec0ff */
[----:B------:R-:W-:Y:S01]  /*0440*/  VOTEU.ALL UP1, P0 ;  /* 0x00000000003f7886 */ /* 0x000fe20000020000 */
[----:B------:R-:W-:Y:S01]  /*0450*/  LOP3.LUT R9, R9, 0xfffffffc, RZ, 0xc0, !PT ;  /* 0xfffffffc09097812 */ /* 0x000fe200078ec0ff */
[----:B------:R-:W-:Y:S01]  /*0460*/  FMUL R10, R8, UR4 ;  /* 0x00000004080a7c20 */ /* 0x000fe20008400000 */
[----:B------:R-:W1:Y:S01]  /*0470*/  @!UP0 S2UR UR7, SR_CgaCtaId ;  /* 0x00000000000789c3 */ /* 0x000e620000008800 */
[----:B------:R-:W-:Y:S01]  /*0480*/  IMAD.IADD R11, R3, 0x1, -R6 ;  /* 0x00000001030b7824 */ /* 0x000fe200078e0a06 */
[----:B0-----:R-:W-:Y:S01]  /*0490*/  I2FP.F32.U32 R6, UR8 ;  /* 0x0000000800067c45 */ /* 0x001fe20008201000 */
[----:B------:R-:W-:Y:S01]  /*04a0*/  IMAD.IADD R0, R0, 0x1, -R9 ;  /* 0x0000000100007824 */ /* 0x000fe200078e0a09 */
[----:B------:R-:W-:Y:S01]  /*04b0*/  ULDC UR4, c[0x0][0x150] ;  /* 0x0000540000047ab9 */ /* 0x000fe20000000800 */
[----:B------:R-:W0:Y:S01]  /*04c0*/  F2I.U32.TRUNC.NTZ R10, R10 ;  /* 0x0000000a000a7305 */ /* 0x000e22000020f000 */
[----:B------:R-:W-:Y:S01]  /*04d0*/  SHF.R.S32.HI R3, RZ, 0x1f, R2 ;  /* 0x0000001fff037819 */ /* 0x000fe20000011402 */
[----:B------:R-:W-:Y:S01]  /*04e0*/  FMUL R6, R6, UR4 ;  /* 0x0000000406067c20 */ /* 0x000fe20008400000 */
[----:B------:R-:W5:Y:S01]  /*04f0*/  LDC R9, c[0x0][0x148] ;  /* 0x00005200ff097b82 */ /* 0x000f620000000800 */
[----:B------:R-:W-:Y:S01]  /*0500*/  IMAD R11, R11, 0x4, R0 ;  /* 0x000000040b0b7824 */ /* 0x000fe200078e0200 */
[----:B------:R-:W-:Y:S01]  /*0510*/  LEA.HI R3, R3, R2, RZ, 0x2 ;  /* 0x0000000203037211 */ /* 0x000fe200078f10ff */
[----:B------:R-:W-:Y:S01]  /*0520*/  UMOV UR4, 0x20 ;  /* 0x0000002000047882 */ /* 0x000fe20000000000 */
[----:B------:R-:W-:Y:S01]  /*0530*/  @!UP0 UMOV UR6, 0x400 ;  /* 0x0000040000068882 */ /* 0x000fe20000000000 */
[----:B------:R-:W3:Y:S01]  /*0540*/  F2I.U32.TRUNC.NTZ R6, R6 ;  /* 0x0000000600067305 */ /* 0x000ee2000020f000 */
[----:B------:R-:W-:Y:S01]  /*0550*/  LOP3.LUT R3, R3, 0xfffffffc, RZ, 0xc0, !PT ;  /* 0xfffffffc03037812 */ /* 0x000fe200078ec0ff */
[----:B------:R-:W-:Y:S01]  /*0560*/  IMAD.SHL.U32 R22, R11, 0x4, RZ ;  /* 0x000000040b167824 */ /* 0x000fe200078e00ff */
[----:B------:R-:W4:Y:S01]  /*0570*/  LDC R8, c[0x0][0x144] ;  /* 0x00005100ff087b82 */ /* 0x000f220000000800 */
[----:B------:R-:W-:-:S04]  /*0580*/  @!UP0 UIADD3 UR4, -UR4, 0x100000, URZ ;  /* 0x0010000004048890 */ /* 0x000fc8000fffe13f */
[----:B------:R-:W-:Y:S02]  /*0590*/  @!UP0 USHF.L.U32 UR5, UR4, 0xb, URZ ;  /* 0x0000000b04058899 */ /* 0x000fe4000800063f */
[----:B------:R-:W-:Y:S01]  /*05a0*/  @!UP0 USHF.L.U32 UR4, UR4, 0x1, URZ ;  /* 0x0000000104048899 */ /* 0x000fe2000800063f */
[----:B--2---:R-:W-:Y:S01]  /*05b0*/  ISETP.EQ.U32.AND P3, PT, R12, 0x1, PT ;  /* 0x000000010c00780c */ /* 0x004fe20003f62070 */
[----:B------:R-:W-:Y:S01]  /*05c0*/  IMAD.IADD R0, R2, 0x1, -R3 ;  /* 0x0000000102007824 */ /* 0x000fe200078e0a03 */
[----:B------:R-:W-:Y:S01]  /*05d0*/  LOP3.LUT R22, R11, 0xc, R22, 0x78, !PT ;  /* 0x0000000c0b167812 */ /* 0x000fe200078e7816 */
[----:B0-----:R-:W-:Y:S01]  /*05e0*/  IMAD.MOV R14, RZ, RZ, -R10 ;  /* 0x000000ffff0e7224 */ /* 0x001fe200078e0a0a */
[----:B-1----:R-:W-:Y:S02]  /*05f0*/  @!UP0 ULEA UR6, UR7, UR6, 0x18 ;  /* 0x0000000607068291 */ /* 0x002fe4000f8ec03f */
[----:B------:R-:W-:Y:S01]  /*0600*/  ISETP.NE.AND P1, PT, R0, 0x3, PT ;  /* 0x000000030000780c */ /* 0x000fe20003f25270 */
[----:B------:R-:W-:Y:S01]  /*0610*/  VOTEU.ALL UP0, P0 ;  /* 0x00000000003f7886 */ /* 0x000fe20000000000 */
[----:B------:R-:W-:Y:S01]  /*0620*/  ISETP.LT.U32.AND P0, PT, R22, 0x2, !P2 ;  /* 0x000000021600780c */ /* 0x000fe20005701070 */
[----:B---3--:R-:W-:Y:S01]  /*0630*/  IMAD.MOV R3, RZ, RZ, -R6 ;  /* 0x000000ffff037224 */ /* 0x008fe200078e0a06 */
[----:B------:R-:W-:-:S02]  /*0640*/  ISETP.EQ.OR P1, PT, R0, RZ, !P1 ;  /* 0x000000ff0000720c */ /* 0x000fc40004f22670 */
[----:B------:R-:W-:Y:S01]  /*0650*/  ISETP.NE.AND P2, PT, R5, RZ, PT ;  /* 0x000000ff0500720c */ /* 0x000fe20003f45270 */
[----:B-----5:R-:W-:Y:S01]  /*0660*/  IMAD R7, R9, R14, R4 ;  /* 0x0000000e09077224 */ /* 0x020fe200078e0204 */
[----:B------:R-:W-:Y:S01]  /*0670*/  ISETP.EQ.AND P1, PT, R5, RZ, P1 ;  /* 0x000000ff0500720c */ /* 0x000fe20000f22270 */
[----:B------:R-:W0:Y:S02]  /*0680*/  FENCE.VIEW.ASYNC.S ;  /* 0x00000000000073c6 */ /* 0x000e240000000000 */
[----:B0-----:R0:W1:Y:S01]  /*0690*/  @!UP0 SYNCS.EXCH.64 URZ, [UR6+0x50], UR4 ;  /* 0x00005004063f85b2 */ /* 0x0010620008000100 */
[----:B------:R-:W-:Y:S02]  /*06a0*/  ISETP.NE.AND P4, PT, R7, R22, PT ;  /* 0x000000160700720c */ /* 0x000fe40003f85270 */
[----:B------:R-:W-:Y:S01]  /*06b0*/  SEL R19, RZ, 0x1, !P1 ;  /* 0x00000001ff137807 */ /* 0x000fe20004800000 */
[----:B----4-:R-:W-:Y:S02]  /*06c0*/  IMAD R3, R8, R3, UR8 ;  /* 0x0000000808037e24 */ /* 0x010fe4000f8e0203 */
[----:B------:R-:W-:-:S03]  /*06d0*/  VIADD R8, R5, 0xffffffff ;  /* 0xffffffff05087836 */ /* 0x000fc60000000000 */
[----:B------:R-:W-:Y:S02]  /*06e0*/  ISETP.EQ.OR P4, PT, R3, RZ, !P4 ;  /* 0x000000ff0300720c */ /* 0x000fe40006782670 */
[----:B------:R-:W-:Y:S02]  /*06f0*/  ISETP.GE.U32.AND P5, PT, R8, 0x2, PT ;  /* 0x000000020800780c */ /* 0x000fe40003fa6070 */
[----:B------:R-:W-:Y:S02]  /*0700*/  PLOP3.LUT P0, PT, P0, P4, PT, 0x80, 0x0 ;  /* 0x000000000000781c */ /* 0x000fe40000709070 */
[----:B------:R-:W-:Y:S01]  /*0710*/  SEL R19, R19, 0x2, P5 ;  /* 0x0000000213137807 */ /* 0x000fe20002800000 */
[----:B------:R0:W2:Y:S01]  /*0720*/  @!UP1 SYNCS.EXCH.64 URZ, [UR6+0x58], UR4 ;  /* 0x00005804063f95b2 */ /* 0x0000a20008000100 */
[----:B------:R-:W-:Y:S01]  /*0730*/  P2R R156, PR, RZ, 0x1 ;  /* 0x00000001ff9c7803 */ /* 0x000fe20000000000 */
[----:B------:R-:W-:Y:S01]  /*0740*/  NOP ;  /* 0x0000000000007918 */ /* 0x000fe20000000000 */
[----:B------:R-:W-:Y:S07]  /*0750*/  @!P3 BRA `(.L_x_3) ;  /* 0x000000000008b947 */ /* 0x000fee0003800000 */
[----:B-12---:R-:W-:Y:S01]  /*0760*/  UCGABAR_ARV ;  /* 0x00000000000079c7 */ /* 0x006fe20008000000 */
[----:B------:R-:W-:Y:S05]  /*0770*/  BRA `(.L_x_4) ;  /* 0x0000000000047947 */ /* 0x000fea0003800000 */
.L_x_3:
[----:B-12---:R-:W-:Y:S01]  /*0780*/  NOP ;  /* 0x0000000000007918 */ /* 0x006fe20000000000 */
.L_x_4:
[----:B------:R-:W1:Y:S01]  /*0790*/  LDC R2, c[0x0][0x65c] ;  /* 0x00019700ff027b82 */ /* 0x000e620000000800 */
[----:B------:R-:W-:Y:S01]  /*07a0*/  MOV R6, UR8 ;  /* 0x0000000800067c02 */ /* 0x000fe20008000f00 */
[----:B------:R-:W-:Y:S01]  /*07b0*/  IMAD.MOV.U32 R7, RZ, RZ, RZ ;  /* 0x000000ffff077224 */ /* 0x000fe200078e00ff */
[----:B-1----:R-:W-:-:S04]  /*07c0*/  ISETP.NE.AND P1, PT, R2, 0x1, PT ;  /* 0x000000010200780c */ /* 0x002fc80003f25270 */
[----:B------:R-:W-:-:S09]  /*07d0*/  P2R R5, PR, RZ, 0x2 ;  /* 0x00000002ff057803 */ /* 0x000fd20000000000 */
[----:B------:R-:W1:Y:S01]  /*07e0*/  @P1 LDC R17, c[0x0][0x10] ;  /* 0x00000400ff111b82 */ /* 0x000e620000000800 */
[----:B------:R-:W-:Y:S02]  /*07f0*/  @P1 IMAD.MOV.U32 R5, RZ, RZ, RZ ;  /* 0x000000ffff051224 */ /* 0x000fe400078e00ff */
[----:B------:R-:W-:-:S05]  /*0800*/  @P1 IMAD.MOV.U32 R13, RZ, RZ, RZ ;  /* 0x000000ffff0d1224 */ /* 0x000fca00078e00ff */
[----:B------:R-:W2:Y:S01]  /*0810*/  @!P1 LDC R11, c[0x0][0xc] ;  /* 0x00000300ff0b9b82 */ /* 0x000ea20000000800 */
[----:B-1----:R-:W-:-:S04]  /*0820*/  @P1 IMAD.WIDE.U32 R16, R17, UR8, R4 ;  /* 0x0000000811101c25 */ /* 0x002fc8000f8e0004 */
[----:B------:R-:W-:Y:S02]  /*0830*/  @P1 IMAD.IADD R17, R17, 0x1, R13 ;  /* 0x0000000111111824 */ /* 0x000fe400078e020d */
[----:B--2---:R-:W-:-:S04]  /*0840*/  @!P1 IMAD.WIDE.U32 R6, R4, R11, R6 ;  /* 0x0000000b04069225 */ /* 0x004fc800078e0006 */
[----:B------:R-:W-:Y:S02]  /*0850*/  @!P1 IMAD.MOV.U32 R16, RZ, RZ, R6 ;  /* 0x000000ffff109224 */ /* 0x000fe400078e0006 */
[----:B------:R-:W-:Y:S01]  /*0860*/  @!P1 IMAD.MOV.U32 R17, RZ, RZ, R7 ;  /* 0x000000ffff119224 */ /* 0x000fe200078e0007 */
[----:B------:R-:W-:Y:S06]  /*0870*/  @!P3 BRA `(.L_x_5) ;  /* 0x00000000000cb947 */ /* 0x000fec0003800000 */
[----:B------:R-:W-:Y:S01]  /*0880*/  UCGABAR_WAIT ;  /* 0x0000000000007dc7 */ /* 0x000fe20008000000 */
[----:B------:R-:W-:Y:S01]  /*0890*/  CCTL.IVALL ;  /* 0x00000000ff00798f */ /* 0x000fe20002000000 */
[----:B------:R-:W-:Y:S05]  /*08a0*/  BRA `(.L_x_6) ;  /* 0x0000000000047947 */ /* 0x000fea0003800000 */
.L_x_5:
[----:B------:R-:W-:Y:S06]  /*08b0*/  BAR.SYNC.DEFER_BLOCKING 0x0 ;  /* 0x0000000000007b1d */ /* 0x000fec0000010000 */
.L_x_6:
[----:B------:R-:W-:Y:S05]  /*08c0*/  @!P2 BRA `(.L_x_7) ;  /* 0x000000a000c4a947 */ /* 0x000fea0003800000 */
[----:B------:R-:W-:-:S13]  /*08d0*/  ISETP.GT.U32.AND P0, PT, R8, 0x1, PT ;  /* 0x000000010800780c */ /* 0x000fda0003f04070 */
[----:B0-----:R-:W-:Y:S05]  /*08e0*/  @P0 EXIT ;  /* 0x000000000000094d */ /* 0x001fea0003800000 */
[----:B------:R-:W-:Y:S01]  /*08f0*/  ULDC.64 UR4, c[0x0][0x650] ;  /* 0x0001940000047ab9 */ /* 0x000fe20000000a00 */
[----:B------:R-:W-:Y:S01]  /*0900*/  PRMT R0, RZ, 0x7610, R0 ;  /* 0x00007610ff007816 */ /* 0x000fe20000000000 */
[----:B------:R-:W-:Y:S01]  /*0910*/  IMAD.MOV.U32 R152, RZ, RZ, -0x1 ;  /* 0xffffffffff987424 */ /* 0x000fe200078e00ff */
[----:B------:R-:W-:Y:S01]  /*0920*/  ISETP.GE.U32.AND P0, PT, R16, UR4, PT ;  /* 0x0000000410007c0c */ /* 0x000fe2000bf06070 */
[----:B------:R-:W-:Y:S01]  /*0930*/  IMAD.MOV.U32 R153, RZ, RZ, -0x1 ;  /* 0xffffffffff997424 */ /* 0x000fe200078e00ff */
[----:B------:R-:W-:Y:S02]  /*0940*/  MOV R23, 0xffffffff ;  /* 0xffffffff00177802 */ /* 0x000fe40000000f00 */
[----:B------:R-:W-:-:S13]  /*0950*/  ISETP.GE.U32.AND.EX P0, PT, R17, UR5, PT, P0 ;  /* 0x0000000511007c0c */ /* 0x000fda000bf06100 */
[----:B------:R-:W-:Y:S05]  /*0960*/  @P0 BRA `(.L_x_8) ;  /* 0x00000004002c0947 */ /* 0x000fea0003800000 */
[----:B------:R-:W0:Y:S01]  /*0970*/  LDC.64 R20, c[0x0][0x628] ;  /* 0x00018a00ff147b82 */ /* 0x000e220000000a00 */
[----:B------:R-:W-:Y:S02]  /*0980*/  IMAD.MOV.U32 R6, RZ, RZ, R16 ;  /* 0x000000ffff067224 */ /* 0x000fe400078e0010 */
[----:B------:R-:W-:-:S05]  /*0990*/  IMAD.MOV.U32 R7, RZ, RZ, R17 ;  /* 0x000000ffff077224 */ /* 0x000fca00078e0011 */
[----:B------:R-:W1:Y:S08]  /*09a0*/  LDC R0, c[0x0][0x630] ;  /* 0x00018c00ff007b82 */ /* 0x000e700000000800 */
[----:B------:R-:W2:Y:S01]  /*09b0*/  LDC.64 R24, c[0x0][0x620] ;  /* 0x00018800ff187b82 */ /* 0x000ea20000000a00 */
[----:B0-----:R-:W-:-:S04]  /*09c0*/  ISETP.NE.U32.AND P0, PT, R20, RZ, PT ;  /* 0x000000ff1400720c */ /* 0x001fc80003f05070 */
[----:B------:R-:W-:-:S13]  /*09d0*/  ISETP.NE.AND.EX P0, PT, R21, RZ, PT, P0 ;  /* 0x000000ff1500720c */ /* 0x000fda0003f05300 */
[----:B-12---:R-:W-:Y:S05]  /*09e0*/  @!P0 BRA `(.L_x_9) ;  /* 0x0000000000288947 */ /* 0x006fea0003800000 */
[----:B------:R-:W0:Y:S02]  /*09f0*/  LDC R13, c[0x0][0x634] ;  /* 0x00018d00ff0d7b82 */ /* 0x000e240000000800 */
[----:B0-----:R-:W-:-:S05]  /*0a00*/  IADD3 R13, P0, R16, R13, RZ ;  /* 0x0000000d100d7210 */ /* 0x001fca0007f1e0ff */
[----:B------:R-:W-:-:S04]  /*0a10*/  IMAD.X R15, RZ, RZ, R17, P0 ;  /* 0x000000ffff0f7224 */ /* 0x000fc800000e0611 */
[----:B------:R-:W-:-:S04]  /*0a20*/  IMAD.WIDE.U32 R6, R15, R20, RZ ;  /* 0x000000140f067225 */ /* 0x000fc800078e00ff */
[----:B------:R-:W-:-:S04]  /*0a30*/  IMAD.WIDE.U32 R10, P0, R13, R21, R6 ;  /* 0x000000150d0a7225 */ /* 0x000fc80007800006 */
[----:B------:R-:W-:-:S04]  /*0a40*/  IMAD.WIDE.U32 R6, R13, R20, RZ ;  /* 0x000000140d067225 */ /* 0x000fc800078e00ff */
[----:B------:R-:W-:Y:S01]  /*0a50*/  IMAD.X R13, RZ, RZ, RZ, P0 ;  /* 0x000000ffff0d7224 */ /* 0x000fe200000e06ff */
[----:B------:R-:W-:Y:S01]  /*0a60*/  IADD3 RZ, P0, R7, R10, RZ ;  /* 0x0000000a07ff7210 */ /* 0x000fe20007f1e0ff */
[----:B------:R-:W-:-:S04]  /*0a70*/  IMAD.MOV.U32 R12, RZ, RZ, R11 ;  /* 0x000000ffff0c7224 */ /* 0x000fc800078e000b */
[----:B------:R-:W-:-:S08]  /*0a80*/  IMAD.WIDE.U32.X R6, R15, R21, R12, P0 ;  /* 0x000000150f067225 */ /* 0x000fd000000e040c */
.L_x_9:
[----:B------:R-:W0:Y:S01]  /*0a90*/  LDC.64 R20, c[0x0][0x640] ;  /* 0x00019000ff147b82 */ /* 0x000e220000000a00 */
[--C-:B------:R-:W-:Y:S01]  /*0aa0*/  SHF.R.U64 R27, R6, R0, R7.reuse ;  /* 0x00000000061b7219 */ /* 0x100fe20000001207 */
[----:B------:R-:W-:Y:S01]  /*0ab0*/  IMAD R28, R9, R14, R4 ;  /* 0x0000000e091c7224 */ /* 0x000fe200078e0204 */
[----:B------:R-:W-:Y:S02]  /*0ac0*/  SHF.R.U32.HI R0, RZ, R0, R7 ;  /* 0x00000000ff007219 */ /* 0x000fe40000011607 */
[----:B------:R-:W-:-:S03]  /*0ad0*/  IADD3 R5, P0, RZ, -R27, RZ ;  /* 0x8000001bff057210 */ /* 0x000fc60007f1e0ff */
[----:B------:R-:W1:Y:S02]  /*0ae0*/  LDC R8, c[0x0][0x618] ;  /* 0x00018600ff087b82 */ /* 0x000e640000000800 */
[----:B------:R-:W-:-:S04]  /*0af0*/  IMAD.X R7, RZ, RZ, ~R0, P0 ;  /* 0x000000ffff077224 */ /* 0x000fc800000e0e00 */
[-C--:B------:R-:W-:Y:S02]  /*0b00*/  IMAD R0, R7, R24.reuse, RZ ;  /* 0x0000001807007224 */ /* 0x080fe400078e02ff */
[----:B------:R-:W2:Y:S01]  /*0b10*/  LDC R11, c[0x0][0x608] ;  /* 0x00018200ff0b7b82 */ /* 0x000ea20000000800 */
[----:B------:R-:W-:-:S04]  /*0b20*/  IMAD.WIDE.U32 R6, R5, R24, R16 ;  /* 0x0000001805067225 */ /* 0x000fc800078e0010 */
[----:B------:R-:W-:Y:S01]  /*0b30*/  IMAD R5, R5, R25, R0 ;  /* 0x0000001905057224 */ /* 0x000fe200078e0200 */
[----:B------:R-:W-:Y:S02]  /*0b40*/  MOV R25, 0x1 ;  /* 0x0000000100197802 */ /* 0x000fe40000000f00 */
[----:B------:R-:W3:Y:S01]  /*0b50*/  LDC R12, c[0x0][0x658] ;  /* 0x00019600ff0c7b82 */ /* 0x000ee20000000800 */
[----:B0-----:R-:W-:Y:S01]  /*0b60*/  ISETP.NE.U32.AND P0, PT, R20, RZ, PT ;  /* 0x000000ff1400720c */ /* 0x001fe20003f05070 */
[----:B------:R-:W-:Y:S02]  /*0b70*/  IMAD.IADD R5, R7, 0x1, R5 ;  /* 0x0000000107057824 */ /* 0x000fe400078e0205 */
[----:B------:R-:W-:Y:S01]  /*0b80*/  IMAD.MOV.U32 R7, RZ, RZ, -0x1 ;  /* 0xffffffffff077424 */ /* 0x000fe200078e00ff */
[----:B------:R-:W-:-:S03]  /*0b90*/  ISETP.NE.AND.EX P0, PT, R21, RZ, PT, P0 ;  /* 0x000000ff1500720c */ /* 0x000fc60003f05300 */
[----:B------:R-:W0:Y:S01]  /*0ba0*/  LDC R15, c[0x0][0x600] ;  /* 0x00018000ff0f7b82 */ /* 0x000e220000000800 */
[-CC-:B-1----:R-:W-:Y:S02]  /*0bb0*/  SHF.R.U64 R13, R6, R8.reuse, R5.reuse ;  /* 0x00000008060d7219 */ /* 0x182fe40000001205 */
[----:B------:R-:W-:-:S05]  /*0bc0*/  SHF.R.U32.HI R0, RZ, R8, R5 ;  /* 0x00000008ff007219 */ /* 0x000fca0000011605 */
[----:B------:R-:W1:Y:S01]  /*0bd0*/  LDC R23, c[0x0][0x648] ;  /* 0x00019200ff177b82 */ /* 0x000e620000000800 */
[-CC-:B--2---:R-:W-:Y:S02]  /*0be0*/  SHF.R.U64 R29, R13, R11.reuse, R0.reuse ;  /* 0x0000000b0d1d7219 */ /* 0x184fe40000001200 */
[----:B------:R-:W-:-:S05]  /*0bf0*/  SHF.R.U32.HI R5, RZ, R11, R0 ;  /* 0x0000000bff057219 */ /* 0x000fca0000011600 */
[----:B------:R-:W2:Y:S01]  /*0c00*/  LDC R24, c[0x0][0x638] ;  /* 0x00018e00ff187b82 */ /* 0x000ea20000000800 */
[-CC-:B---3--:R-:W-:Y:S02]  /*0c10*/  SHF.R.U64 R14, R29, R12.reuse, R5.reuse ;  /* 0x0000000c1d0e7219 */ /* 0x188fe40000001205 */
[-C--:B------:R-:W-:Y:S02]  /*0c20*/  SHF.L.U32 R0, R7, R12.reuse, RZ ;  /* 0x0000000c07007219 */ /* 0x080fe400000006ff */
[----:B------:R-:W-:Y:S01]  /*0c30*/  SHF.R.U32.HI R5, RZ, R12, R5 ;  /* 0x0000000cff057219 */ /* 0x000fe20000011605 */
[----:B------:R-:W-:Y:S01]  /*0c40*/  IMAD.MOV.U32 R4, RZ, RZ, R14 ;  /* 0x000000ffff047224 */ /* 0x000fe200078e000e */
[----:B------:R-:W-:Y:S01]  /*0c50*/  LOP3.LUT R10, RZ, R0, RZ, 0x33, !PT ;  /* 0x00000000ff0a7212 */ /* 0x000fe200078e33ff */
[----:B------:R-:W3:Y:S01]  /*0c60*/  LDC R26, c[0x0][0x610] ;  /* 0x00018400ff1a7b82 */ /* 0x000ee20000000800 */
[----:B------:R-:W-:Y:S05]  /*0c70*/  @!P0 BRA `(.L_x_10) ;  /* 0x0000000000288947 */ /* 0x000fea0003800000 */
[----:B------:R-:W4:Y:S02]  /*0c80*/  LDC R9, c[0x0][0x64c] ;  /* 0x00019300ff097b82 */ /* 0x000f240000000800 */
[----:B----4-:R-:W-:-:S05]  /*0c90*/  IADD3 R9, P0, R14, R9, RZ ;  /* 0x000000090e097210 */ /* 0x010fca0007f1e0ff */
        /* <DEDUP_REMOVED lines=8> */
.L_x_10:
[----:B-1----:R-:W-:Y:S01]  /*0d20*/  SHF.R.U64 R4, R4, R23, R5 ;  /* 0x0000001704047219 */ /* 0x002fe20000001205 */
[----:B0-----:R-:W-:Y:S01]  /*0d30*/  VIADD R6, R15, 0xffffffff ;  /* 0xffffffff0f067836 */ /* 0x001fe20000000000 */
[----:B------:R-:W-:Y:S01]  /*0d40*/  SHF.L.U32 R0, R25, R12, RZ ;  /* 0x0000000c19007219 */ /* 0x000fe200000006ff */
[----:B------:R-:W-:Y:S01]  /*0d50*/  IMAD.MOV.U32 R23, RZ, RZ, R27 ;  /* 0x000000ffff177224 */ /* 0x000fe200078e001b */
[----:B------:R-:W-:Y:S01]  /*0d60*/  LOP3.LUT R5, R29, R10, RZ, 0xc0, !PT ;  /* 0x0000000a1d057212 */ /* 0x000fe200078ec0ff */
[----:B------:R-:W-:Y:S01]  /*0d70*/  IMAD.MOV R7, RZ, RZ, -R4 ;  /* 0x000000ffff077224 */ /* 0x000fe200078e0a04 */
[----:B------:R-:W-:Y:S02]  /*0d80*/  SEL R3, R3, R28, !P1 ;  /* 0x0000001c03037207 */ /* 0x000fe40004800000 */
[----:B------:R-:W-:Y:S01]  /*0d90*/  LOP3.LUT R6, R13, R6, RZ, 0xc0, !PT ;  /* 0x000000060d067212 */ /* 0x000fe200078ec0ff */
[----:B------:R-:W-:Y:S02]  /*0da0*/  IMAD R4, R0, R4, R5 ;  /* 0x0000000400047224 */ /* 0x000fe400078e0205 */
[----:B--2---:R-:W-:-:S02]  /*0db0*/  IMAD R0, R7, R24, R14 ;  /* 0x0000001807007224 */ /* 0x004fc400078e020e */
[----:B---3--:R-:W-:Y:S02]  /*0dc0*/  IMAD R3, R4, R26, R3 ;  /* 0x0000001a04037224 */ /* 0x008fe400078e0203 */
[----:B------:R-:W-:Y:S02]  /*0dd0*/  IMAD R152, R0, R15, R6 ;  /* 0x0000000f00987224 */ /* 0x000fe400078e0206 */
[----:B------:R-:W-:-:S03]  /*0de0*/  IMAD.MOV.U32 R4, RZ, RZ, 0x1 ;  /* 0x00000001ff047424 */ /* 0x000fc600078e00ff */
[----:B------:R-:W-:Y:S02]  /*0df0*/  SEL R153, R152, R3, !P1 ;  /* 0x0000000398997207 */ /* 0x000fe40004800000 */
[----:B------:R-:W-:Y:S02]  /*0e00*/  PRMT R0, R4, 0x7610, R0 ;  /* 0x0000761004007816 */ /* 0x000fe40000000000 */
[----:B------:R-:W-:-:S07]  /*0e10*/  SEL R152, R3, R152, !P1 ;  /* 0x0000009803987207 */ /* 0x000fce0004800000 */
.L_x_8:
[----:B------:R-:W-:-:S08]  /*0e20*/  NOP ;  /* 0x0000000000007918 */ /* 0x000fd00000000000 */
[----:B------:R-:W0:Y:S02]  /*0e30*/  USETMAXREG.TRY_ALLOC.CTAPOOL UP0, 0xe8 ;  /* 0x000000e8000079c8 */ /* 0x000e240008000600 */
[----:B0-----:R-:W-:-:S13]  /*0e40*/  PLOP3.LUT P0, PT, PT, PT, UP0, 0x80, 0x0 ;  /* 0x000000000000781c */ /* 0x001fda0003f0f008 */
[----:B------:R-:W-:Y:S05]  /*0e50*/  @!P0 BRA `(.L_x_8) ;  /* 0xfffffffc00f08947 */ /* 0x000fea000383ffff */
[----:B------:R-:W-:Y:S01]  /*0e60*/  ULDC.64 UR4, c[0x0][0x598] ;  /* 0x0001660000047ab9 */ /* 0x000fe20000000a00 */
[----:B------:R-:W-:Y:S01]  /*0e70*/  ULDC.64 UR36, c[0x0][0x208] ;  /* 0x0000820000247ab9 */ /* 0x000fe20000000a00 */
[----:B------:R-:W-:-:S04]  /*0e80*/  ISETP.NE.U32.AND P0, PT, RZ, UR4, PT ;  /* 0x00000004ff007c0c */ /* 0x000fc8000bf05070 */
[----:B------:R-:W-:-:S13]  /*0e90*/  ISETP.NE.AND.EX P0, PT, RZ, UR5, PT, P0 ;  /* 0x00000005ff007c0c */ /* 0x000fda000bf05300 */
[----:B------:R-:W-:Y:S05]  /*0ea0*/  @!P0 BRA `(.L_x_11) ;  /* 0x00000000001c8947 */ /* 0x000fea0003800000 */
[----:B------:R-:W0:Y:S02]  /*0eb0*/  LDC.64 R4, c[0x0][0x598] ;  /* 0x00016600ff047b82 */ /* 0x000e240000000a00 */
[----:B0-----:R-:W2:Y:S02]  /*0ec0*/  LDG.E.64 R4, desc[UR36][R4.64] ;  /* 0x0000002404047981 */ /* 0x001ea4000c1e1b00 */
[----:B--2---:R-:W-:-:S04]  /*0ed0*/  ISETP.NE.U32.AND P0, PT, R4, RZ, PT ;  /* 0x000000ff0400720c */ /* 0x004fc80003f05070 */
[----:B------:R-:W-:-:S13]  /*0ee0*/  ISETP.NE.AND.EX P0, PT, R5, RZ, PT, P0 ;  /* 0x000000ff0500720c */ /* 0x000fda0003f05300 */
[----:B------:R-:W-:Y:S05]  /*0ef0*/  @!P0 BRA `(.L_x_11) ;  /* 0x0000000000088947 */ /* 0x000fea0003800000 */
[----:B------:R0:W5:Y:S01]  /*0f00*/  LD.E R154, desc[UR36][R4.64] ;  /* 0x00000024049a7980 */ /* 0x000162000c101900 */
[----:B------:R-:W-:Y:S05]  /*0f10*/  BRA `(.L_x_12) ;  /* 0x0000000000247947 */ /* 0x000fea0003800000 */
.L_x_11:
[----:B------:R-:W-:Y:S02]  /*0f20*/  ULDC.64 UR4, c[0x0][0x588] ;  /* 0x0001620000047ab9 */ /* 0x000fe40000000a00 */
[----:B------:R-:W-:-:S04]  /*0f30*/  ISETP.NE.U32.AND P0, PT, RZ, UR4, PT ;  /* 0x00000004ff007c0c */ /* 0x000fc8000bf05070 */
[----:B------:R-:W-:-:S13]  /*0f40*/  ISETP.NE.AND.EX P0, PT, RZ, UR5, PT, P0 ;  /* 0x00000005ff007c0c */ /* 0x000fda000bf05300 */
[----:B------:R-:W-:Y:S05]  /*0f50*/  @!P0 BRA `(.L_x_13) ;  /* 0x00000000000c8947 */ /* 0x000fea0003800000 */
[----:B------:R-:W0:Y:S02]  /*0f60*/  LDC.64 R154, c[0x0][0x588] ;  /* 0x00016200ff9a7b82 */ /* 0x000e240000000a00 */
[----:B0-----:R1:W5:Y:S01]  /*0f70*/  LDG.E R154, desc[UR36][R154.64] ;  /* 0x000000249a9a7981 */ /* 0x001362000c1e1900 */
[----:B------:R-:W-:Y:S05]  /*0f80*/  BRA `(.L_x_12) ;  /* 0x0000000000087947 */ /* 0x000fea0003800000 */
.L_x_13:
[----:B------:R-:W-:Y:S02]  /*0f90*/  ULDC UR4, c[0x0][0x580] ;  /* 0x0001600000047ab9 */ /* 0x000fe40000000800 */
[----:B------:R-:W-:-:S07]  /*0fa0*/  MOV R154, UR4 ;  /* 0x00000004009a7c02 */ /* 0x000fce0008000f00 */
.L_x_12:
[----:B------:R-:W-:Y:S02]  /*0fb0*/  ULDC.64 UR4, c[0x0][0x5a0] ;  /* 0x0001680000047ab9 */ /* 0x000fe40000000a00 */
[----:B------:R-:W-:-:S04]  /*0fc0*/  ISETP.NE.U32.AND P0, PT, RZ, UR4, PT ;  /* 0x00000004ff007c0c */ /* 0x000fc8000bf05070 */
[----:B------:R-:W-:-:S13]  /*0fd0*/  ISETP.NE.AND.EX P0, PT, RZ, UR5, PT, P0 ;  /* 0x00000005ff007c0c */ /* 0x000fda000bf05300 */
[----:B------:R-:W-:Y:S05]  /*0fe0*/  @!P0 BRA `(.L_x_14) ;  /* 0x00000000001c8947 */ /* 0x000fea0003800000 */
[----:B0-----:R-:W0:Y:S02]  /*0ff0*/  LDC.64 R4, c[0x0][0x5a0] ;  /* 0x00016800ff047b82 */ /* 0x001e240000000a00 */
[----:B0-----:R-:W2:Y:S02]  /*1000*/  LDG.E.64 R4, desc[UR36][R4.64] ;  /* 0x0000002404047981 */ /* 0x001ea4000c1e1b00 */
[----:B--2---:R-:W-:-:S04]  /*1010*/  ISETP.NE.U32.AND P0, PT, R4, RZ, PT ;  /* 0x000000ff0400720c */ /* 0x004fc80003f05070 */
[----:B------:R-:W-:-:S13]  /*1020*/  ISETP.NE.AND.EX P0, PT, R5, RZ, PT, P0 ;  /* 0x000000ff0500720c */ /* 0x000fda0003f05300 */
[----:B------:R-:W-:Y:S05]  /*1030*/  @!P0 BRA `(.L_x_14) ;  /* 0x0000000000088947 */ /* 0x000fea0003800000 */
[----:B-1----:R0:W5:Y:S01]  /*1040*/  LD.E R155, desc[UR36][R4.64] ;  /* 0x00000024049b7980 */ /* 0x002162000c101900 */
[----:B------:R-:W-:Y:S05]  /*1050*/  BRA `(.L_x_15) ;  /* 0x0000000000247947 */ /* 0x000fea0003800000 */
.L_x_14:
[----:B------:R-:W-:Y:S02]  /*1060*/  ULDC.64 UR4, c[0x0][0x590] ;  /* 0x0001640000047ab9 */ /* 0x000fe40000000a00 */
[----:B------:R-:W-:-:S04]  /*1070*/  ISETP.NE.U32.AND P0, PT, RZ, UR4, PT ;  /* 0x00000004ff007c0c */ /* 0x000fc8000bf05070 */
[----:B------:R-:W-:-:S13]  /*1080*/  ISETP.NE.AND.EX P0, PT, RZ, UR5, PT, P0 ;  /* 0x00000005ff007c0c */ /* 0x000fda000bf05300 */
[----:B------:R-:W-:Y:S05]  /*1090*/  @!P0 BRA `(.L_x_16) ;  /* 0x00000000000c8947 */ /* 0x000fea0003800000 */
[----:B0-----:R-:W1:Y:S02]  /*10a0*/  LDC.64 R4, c[0x0][0x590] ;  /* 0x00016400ff047b82 */ /* 0x001e640000000a00 */
[----:B-1----:R1:W5:Y:S01]  /*10b0*/  LDG.E R155, desc[UR36][R4.64] ;  /* 0x00000024049b7981 */ /* 0x002362000c1e1900 */
[----:B------:R-:W-:Y:S05]  /*10c0*/  BRA `(.L_x_15) ;  /* 0x0000000000087947 */ /* 0x000fea0003800000 */
.L_x_16:
[----:B------:R-:W-:Y:S02]  /*10d0*/  ULDC UR4, c[0x0][0x584] ;  /* 0x0001610000047ab9 */ /* 0x000fe40000000800 */
[----:B-1----:R-:W-:-:S07]  /*10e0*/  IMAD.U32 R155, RZ, RZ, UR4 ;  /* 0x00000004ff9b7e24 */ /* 0x002fce000f8e00ff */
.L_x_15:
[----:B------:R-:W-:-:S13]  /*10f0*/  LOP3.LUT P0, RZ, R0, 0xff, RZ, 0xc0, !PT ;  /* 0x000000ff00ff7812 */ /* 0x000fda000780c0ff */
[----:B------:R-:W-:Y:S05]  /*1100*/  @!P0 EXIT ;  /* 0x000000000000894d */ /* 0x000fea0003800000 */
[----:B------:R-:W-:Y:S01]  /*1110*/  ULDC UR4, c[0x0][0x28c] ;  /* 0x0000a30000047ab9 */ /* 0x000fe20000000800 */
[----:B------:R-:W-:Y:S01]  /*1120*/  LOP3.LUT R164, R19, 0x1, RZ, 0xfc, !PT ;  /* 0x0000000113a47812 */ /* 0x000fe200078efcff */
[----:B------:R-:W-:Y:S01]  /*1130*/  UIADD3 UR4, UR4, 0x1f, URZ ;  /* 0x0000001f04047890 */ /* 0x000fe2000fffe03f */
[----:B------:R-:W-:Y:S01]  /*1140*/  UMOV UR38, URZ ;  /* 0x0000003f00267c82 */ /* 0x000fe20008000000 */
[----:B------:R-:W-:Y:S02]  /*1150*/  UMOV UR39, URZ ;  /* 0x0000003f00277c82 */ /* 0x000fe40008000000 */
[----:B------:R-:W-:-:S04]  /*1160*/  USHF.R.S32.HI UR5, URZ, 0x1f, UR4 ;  /* 0x0000001f3f057899 */ /* 0x000fc80008011404 */
[----:B------:R-:W-:-:S04]  /*1170*/  ULEA.HI UR5, UR5, UR4, URZ, 0x5 ;  /* 0x0000000405057291 */ /* 0x000fc8000f8f283f */
[----:B------:R-:W-:-:S12]  /*1180*/  USHF.R.S32.HI UR40, URZ, 0x5, UR5 ;  /* 0x000000053f287899 */ /* 0x000fd80008011405 */
.L_x_288:
[----:B------:R-:W-:Y:S01]  /*1190*/  LOP3.LUT R0, R18, 0x80, RZ, 0xc0, !PT ;  /* 0x0000008012007812 */ /* 0x000fe200078ec0ff */
[----:B--2---:R-:W2:Y:S01]  /*11a0*/  S2UR UR7, SR_CgaCtaId ;  /* 0x00000000000779c3 */ /* 0x004ea20000008800 */
[----:B------:R-:W-:Y:S02]  /*11b0*/  UMOV UR6, 0x400 ;  /* 0x0000040000067882 */ /* 0x000fe40000000000 */
[----:B------:R-:W-:-:S06]  /*11c0*/  SHF.R.U32.HI R0, RZ, 0x7, R0 ;  /* 0x00000007ff007819 */ /* 0x000fcc0000011600 */
[----:B---3--:R-:W3:Y:S01]  /*11d0*/  SHFL.IDX PT, R0, R0, RZ, 0x1f ;  /* 0x00001fff00007589 */ /* 0x008ee200000e0000 */
[----:B--2---:R-:W-:Y:S01]  /*11e0*/  ULEA UR6, UR7, UR6, 0x18 ;  /* 0x0000000607067291 */ /* 0x004fe2000f8ec03f */
[----:B---3--:R-:W-:-:S13]  /*11f0*/  R2UR UR4, R0 ;  /* 0x00000000000472ca */ /* 0x008fda00000e0000 */
[----:B------:R-:W-:-:S04]  /*1200*/  ULEA.HI UR5, UR4, UR4, URZ, 0x1 ;  /* 0x0000000404057291 */ /* 0x000fc8000f8f083f */
[----:B------:R-:W-:-:S04]  /*1210*/  ULOP3.LUT UR5, UR5, 0xffffe, URZ, 0xc0, !UPT ;  /* 0x000ffffe05057892 */ /* 0x000fc8000f8ec03f */
[----:B------:R-:W-:-:S03]  /*1220*/  UIADD3 UR5, UR4, -UR5, URZ ;  /* 0x8000000504057290 */ /* 0x000fc6000fffe03f */
[----:B------:R-:W-:Y:S01]  /*1230*/  ULDC UR4, c[0x0][0x28c] ;  /* 0x0000a30000047ab9 */ /* 0x000fe20000000800 */
[----:B------:R-:W-:Y:S01]  /*1240*/  ULEA UR5, UR5, UR6, 0xc ;  /* 0x0000000605057291 */ /* 0x000fe2000f8e603f */
[----:B------:R-:W-:-:S03]  /*1250*/  ISETP.LT.AND P0, PT, RZ, UR4, PT ;  /* 0x00000004ff007c0c */ /* 0x000fc6000bf01270 */
[----:B------:R-:W-:-:S04]  /*1260*/  UIADD3 UR5, UR5, 0x100, URZ ;  /* 0x0000010005057890 */ /* 0x000fc8000fffe03f */
[----:B------:R-:W-:-:S04]  /*1270*/  USHF.R.U32.HI UR5, URZ, 0x4, UR5 ;  /* 0x000000043f057899 */ /* 0x000fc80008011605 */
[----:B------:R-:W-:Y:S02]  /*1280*/  ULOP3.LUT UR41, UR5, 0x3fff, URZ, 0xc0, !UPT ;  /* 0x00003fff05297892 */ /* 0x000fe4000f8ec03f */
[----:B-1--45:R-:W-:Y:S10]  /*1290*/  @P0 BRA `(.L_x_17) ;  /* 0x0000000000400947 */ /* 0x032ff40003800000 */
[----:B------:R-:W-:Y:S01]  /*12a0*/  MOV R0, 0x0 ;  /* 0x0000000000007802 */ /* 0x000fe20000000f00 */
[----:B------:R-:W-:Y:S01]  /*12b0*/  ULDC.64 UR4, c[0x4][0x68] ;  /* 0x01001a0000047ab9 */ /* 0x000fe20000000a00 */
[----:B------:R-:W-:Y:S01]  /*12c0*/  ULDC.64 UR6, c[0x4][0x8] ;  /* 0x0100020000067ab9 */ /* 0x000fe20000000a00 */
[----:B01----:R-:W-:Y:S01]  /*12d0*/  IMAD.U32 R4, RZ, RZ, UR4 ;  /* 0x00000004ff047e24 */ /* 0x003fe2000f8e00ff */
[----:B------:R0:W1:Y:S01]  /*12e0*/  LDC.64 R14, c[0x4][R0] ;  /* 0x01000000000e7b82 */ /* 0x0000620000000a00 */
[----:B------:R-:W-:Y:S01]  /*12f0*/  IMAD.U32 R5, RZ, RZ, UR5 ;  /* 0x00000005ff057e24 */ /* 0x000fe2000f8e00ff */
[----:B------:R-:W-:Y:S01]  /*1300*/  ULDC.64 UR4, c[0x4][0x70] ;  /* 0x01001c0000047ab9 */ /* 0x000fe20000000a00 */
[----:B------:R-:W-:Y:S01]  /*1310*/  IMAD.U32 R10, RZ, RZ, UR6 ;  /* 0x00000006ff0a7e24 */ /* 0x000fe2000f8e00ff */
[----:B------:R-:W-:Y:S01]  /*1320*/  MOV R12, 0x1 ;  /* 0x00000001000c7802 */ /* 0x000fe20000000f00 */
[----:B------:R-:W-:Y:S02]  /*1330*/  IMAD.U32 R6, RZ, RZ, UR4 ;  /* 0x00000004ff067e24 */ /* 0x000fe4000f8e00ff */
[----:B------:R-:W-:-:S02]  /*1340*/  IMAD.U32 R7, RZ, RZ, UR5 ;  /* 0x00000005ff077e24 */ /* 0x000fc4000f8e00ff */
[----:B------:R-:W-:Y:S02]  /*1350*/  IMAD.U32 R11, RZ, RZ, UR7 ;  /* 0x00000007ff0b7e24 */ /* 0x000fe4000f8e00ff */
[----:B------:R-:W-:Y:S02]  /*1360*/  IMAD.MOV.U32 R8, RZ, RZ, 0x1e1 ;  /* 0x000001e1ff087424 */ /* 0x000fe400078e00ff */
[----:B0-----:R-:W-:-:S07]  /*1370*/  IMAD.MOV.U32 R13, RZ, RZ, RZ ;  /* 0x000000ffff0d7224 */ /* 0x001fce00078e00ff */
[----:B------:R-:W-:-:S07]  /*1380*/  LEPC R20, `(.L_x_17) ;  /* 0x000000001014794e */ /* 0x000fce0000000000 */
[----:B-1---5:R-:W-:Y:S05]  /*1390*/  CALL.ABS.NOINC R14 ;  /* 0x000000000e007343 */ /* 0x022fea0003c00000 */
.L_x_17:
[----:B------:R-:W-:-:S13]  /*13a0*/  ISETP.NE.AND P0, PT, R164, 0x3, PT ;  /* 0x00000003a400780c */ /* 0x000fda0003f05270 */
[----:B------:R-:W-:Y:S05]  /*13b0*/  @!P0 BRA `(.L_x_18) ;  /* 0x0000000000048947 */ /* 0x000fea0003800000 */
[----:B------:R-:W-:Y:S01]  /*13c0*/  BPT.TRAP 0x1 ;  /* 0x000000040000795c */ /* 0x000fe20000300000 */
.L_x_18:
[----:B------:R-:W2:Y:S01]  /*13d0*/  S2UR UR5, SR_CgaCtaId ;  /* 0x00000000000579c3 */ /* 0x000ea20000008800 */
[----:B------:R-:W-:Y:S01]  /*13e0*/  UMOV UR4, 0x400 ;  /* 0x0000040000047882 */ /* 0x000fe20000000000 */
[----:B------:R-:W-:Y:S02]  /*13f0*/  IMAD.U32 R0, RZ, RZ, UR38 ;  /* 0x00000026ff007e24 */ /* 0x000fe4000f8e00ff */
[----:B------:R-:W-:-:S03]  /*1400*/  IMAD.U32 R3, RZ, RZ, UR39 ;  /* 0x00000027ff037e24 */ /* 0x000fc6000f8e00ff */
[----:B------:R-:W-:Y:S01]  /*1410*/  SHF.L.U32 R0, R0, 0x1f, RZ ;  /* 0x0000001f00007819 */ /* 0x000fe200000006ff */
[----:B--2---:R-:W-:-:S06]  /*1420*/  ULEA UR4, UR5, UR4, 0x18 ;  /* 0x0000000405047291 */ /* 0x004fcc000f8ec03f */
[----:B------:R-:W-:-:S04]  /*1430*/  IMAD.U32 R6, RZ, RZ, UR4 ;  /* 0x00000004ff067e24 */ /* 0x000fc8000f8e00ff */
[----:B------:R-:W-:-:S04]  /*1440*/  IMAD R3, R3, 0x8, R6 ;  /* 0x0000000803037824 */ /* 0x000fc800078e0206 */
[----:B------:R2:W3:Y:S01]  /*1450*/  SYNCS.PHASECHK.TRANS64.TRYWAIT P1, [R3+URZ], R0 ;  /* 0x00000000030075a7 */ /* 0x0004e2000802017f */
[----:B------:R-:W-:Y:S05]  /*1460*/  @!P0 BRA `(.L_x_19) ;  /* 0x0000000000048947 */ /* 0x000fea0003800000 */
[----:B------:R-:W-:Y:S01]  /*1470*/  BPT.TRAP 0x1 ;  /* 0x000000040000795c */ /* 0x000fe20000300000 */
.L_x_19:
[----:B---3--:R-:W-:Y:S05]  /*1480*/  @P1 BRA `(.L_x_20) ;  /* 0x0000000000081947 */ /* 0x008fea0003800000 */
[----:B------:R-:W3:Y:S02]  /*1490*/  SYNCS.PHASECHK.TRANS64.TRYWAIT P1, [R3+URZ], R0 ;  /* 0x00000000030075a7 */ /* 0x000ee4000802017f */
[----:B---3--:R-:W-:Y:S05]  /*14a0*/  @!P1 BRA `(.L_x_21) ;  /* 0x000000ac00309947 */ /* 0x008fea0003800000 */
.L_x_20:
[----:B------:R-:W-:-:S04]  /*14b0*/  UISETP.LT.AND UP0, UPT, UR40, 0x1, UPT ;  /* 0x000000012800788c */ /* 0x000fc8000bf01270 */
[----:B------:R-:W-:-:S06]  /*14c0*/  USEL UR4, UR40, 0x1, UP0 ;  /* 0x0000000128047887 */ /* 0x000fcc0008000000 */
[----:B--23--:R-:W-:Y:S01]  /*14d0*/  IMAD.U32 R0, RZ, RZ, UR4 ;  /* 0x00000004ff007e24 */ /* 0x00cfe2000f8e00ff */
[----:B------:R-:W-:Y:S05]  /*14e0*/  WARPSYNC.ALL ;  /* 0x0000000000007948 */ /* 0x000fea0003800000 */
[----:B------:R-:W-:-:S04]  /*14f0*/  IADD3 R0, -R0, UR40, RZ ;  /* 0x0000002800007c10 */ /* 0x000fc8000fffe1ff */
[----:B------:R-:W-:Y:S02]  /*1500*/  ISETP.GE.AND P1, PT, R0, 0x1, PT ;  /* 0x000000010000780c */ /* 0x000fe40003f26270 */
[----:B------:R-:W-:Y:S01]  /*1510*/  R2UR UR4, R6 ;  /* 0x00000000060472ca */ /* 0x000fe200000e0000 */
[----:B------:R-:W-:Y:S01]  /*1520*/  WARPGROUP.ARRIVE ;  /* 0x00000000000079c5 */ /* 0x000fe20000000000 */
[----:B------:R-:W-:Y:S01]  /*1530*/  UMOV UR9, 0x80000020 ;  /* 0x8000002000097882 */ /* 0x000fe20000000000 */
[----:B------:R-:W-:-:S10]  /*1540*/  UMOV UR11, 0x80000020 ;  /* 0x80000020000b7882 */ /* 0x000fd40000000000 */
[----:B------:R-:W-:-:S04]  /*1550*/  UIADD3 UR4, UR4, 0x10100, URZ ;  /* 0x0001010004047890 */ /* 0x000fc8000fffe03f */
[----:B------:R-:W-:-:S04]  /*1560*/  USHF.R.U32.HI UR4, URZ, 0x4, UR4 ;  /* 0x000000043f047899 */ /* 0x000fc80008011604 */
[----:B------:R-:W-:Y:S02]  /*1570*/  ULOP3.LUT UR5, UR4, 0x3fff, URZ, 0xc0, !UPT ;  /* 0x00003fff04057892 */ /* 0x000fe4000f8ec03f */
[----:B------:R-:W-:Y:S02]  /*1580*/  ULOP3.LUT UR4, UR41, 0x10000, URZ, 0xfc, !UPT ;  /* 0x0001000029047892 */ /* 0x000fe4000f8efc3f */
[----:B------:R-:W-:Y:S02]  /*1590*/  ULOP3.LUT UR5, UR5, 0x10000, URZ, 0xfc, !UPT ;  /* 0x0001000005057892 */ /* 0x000fe4000f8efc3f */
[----:B------:R-:W-:Y:S02]  /*15a0*/  ULEA UR6, UR39, UR4, 0xa ;  /* 0x0000000427067291 */ /* 0x000fe4000f8e503f */
[----:B------:R-:W-:-:S05]  /*15b0*/  ULEA UR7, UR39, UR5, 0x9 ;  /* 0x0000000527077291 */ /* 0x000fca000f8e483f */
[----:B------:R-:W-:Y:S02]  /*15c0*/  UMOV UR8, UR6 ;  /* 0x0000000600087c82 */ /* 0x000fe40008000000 */
[----:B------:R-:W-:Y:S02]  /*15d0*/  UMOV UR10, UR7 ;  /* 0x00000007000a7c82 */ /* 0x000fe40008000000 */
[----:B------:R-:W-:Y:S01]  /*15e0*/  HGMMA.64x128x16.F32 R88, gdesc[UR8], RZ, !UPT, gsb0 ;  /* 0x01e00000085879f0 */ /* 0x000fe2000c0008ff */
[----:B------:R-:W-:Y:S01]  /*15f0*/  UIADD3 UR8, UR6, 0x200, URZ ;  /* 0x0000020006087890 */ /* 0x000fe2000fffe03f */
[----:B------:R-:W-:Y:S01]  /*1600*/  UMOV UR9, 0x80000020 ;  /* 0x8000002000097882 */ /* 0x000fe20000000000 */
[----:B------:R-:W-:Y:S02]  /*1610*/  WARPGROUP.DEPBAR.LE gsb0, 0x0 ;  /* 0x00008000000079c5 */ /* 0x000fe40000010000 */
[----:B------:R-:W-:-:S07]  /*1620*/  WARPGROUP.ARRIVE ;  /* 0x00000000000079c5 */ /* 0x000fce0000000000 */
[----:B------:R-:W-:Y:S01]  /*1630*/  HGMMA.64x128x16.F32 R24, gdesc[UR8], RZ, !UPT, gsb0 ;  /* 0x01e00000081879f0 */ /* 0x000fe2000c0008ff */
[----:B------:R-:W-:Y:S02]  /*1640*/  UIADD3 UR8, UR6, 0x2, URZ ;  /* 0x0000000206087890 */ /* 0x000fe4000fffe03f */
[----:B------:R-:W-:Y:S01]  /*1650*/  UIADD3 UR10, UR7, 0x2, URZ ;  /* 0x00000002070a7890 */ /* 0x000fe2000fffe03f */
[----:B------:R-:W-:Y:S01]  /*1660*/  UMOV UR9, 0x80000020 ;  /* 0x8000002000097882 */ /* 0x000fe20000000000 */
[----:B------:R-:W-:Y:S01]  /*1670*/  UMOV UR11, 0x80000020 ;  /* 0x80000020000b7882 */ /* 0x000fe20000000000 */
[----:B------:R-:W-:Y:S02]  /*1680*/  WARPGROUP.DEPBAR.LE gsb0, 0x0 ;  /* 0x00008000000079c5 */ /* 0x000fe40000010000 */
[----:B------:R-:W-:-:S06]  /*1690*/  WARPGROUP.ARRIVE ;  /* 0x00000000000079c5 */ /* 0x000fcc0000000000 */
[----:B------:R-:W-:Y:S01]  /*16a0*/  HGMMA.64x128x16.F32 R88, gdesc[UR8], R88, gsb0 ;  /* 0x01e00000085879f0 */ /* 0x000fe20008000858 */
[----:B------:R-:W-:Y:S01]  /*16b0*/  UIADD3 UR8, UR6, 0x202, URZ ;  /* 0x0000020206087890 */ /* 0x000fe2000fffe03f */
[----:B------:R-:W-:Y:S01]  /*16c0*/  UMOV UR9, 0x80000020 ;  /* 0x8000002000097882 */ /* 0x000fe20000000000 */
[----:B------:R-:W-:Y:S02]  /*16d0*/  WARPGROUP.DEPBAR.LE gsb0, 0x0 ;  /* 0x00008000000079c5 */ /* 0x000fe40000010000 */
[----:B------:R-:W-:-:S07]  /*16e0*/  WARPGROUP.ARRIVE ;  /* 0x00000000000079c5 */ /* 0x000fce0000000000 */
[----:B------:R-:W-:Y:S03]  /*16f0*/  HGMMA.64x128x16.F32 R24, gdesc[UR8], R24, gsb0 ;  /* 0x01e00000081879f0 */ /* 0x000fe60008000818 */
[----:B------:R-:W-:Y:S02]  /*1700*/  WARPGROUP.DEPBAR.LE gsb0, 0x0 ;  /* 0x00008000000079c5 */ /* 0x000fe40000010000 */
[----:B------:R-:W-:Y:S05]  /*1710*/  @!P1 BRA `(.L_x_22) ;  /* 0x0000000400149947 */ /* 0x000fea0003800000 */
[----:B------:R-:W-:Y:S02]  /*1720*/  UIADD3 UR6, UR39, 0x1, URZ ;  /* 0x0000000127067890 */ /* 0x000fe4000fffe03f */
[----:B------:R-:W-:Y:S02]  /*1730*/  IMAD.U32 R3, RZ, RZ, UR39 ;  /* 0x00000027ff037e24 */ /* 0x000fe4000f8e00ff */
[----:B------:R-:W-:-:S04]  /*1740*/  UISETP.NE.AND UP0, UPT, UR6, 0x4, UPT ;  /* 0x000000040600788c */ /* 0x000fc8000bf05270 */
[----:B------:R-:W-:Y:S02]  /*1750*/  USEL UR7, URZ, 0x1, UP0 ;  /* 0x000000013f077887 */ /* 0x000fe40008000000 */
[----:B------:R-:W-:Y:S02]  /*1760*/  USEL UR6, UR6, URZ, UP0 ;  /* 0x0000003f06067287 */ /* 0x000fe40008000000 */
[----:B------:R-:W-:-:S06]  /*1770*/  ULOP3.LUT UR7, UR38, UR7, URZ, 0x3c, !UPT ;  /* 0x0000000726077292 */ /* 0x000fcc000f8e3c3f */
[----:B------:R-:W-:-:S07]  /*1780*/  IMAD.U32 R7, RZ, RZ, UR7 ;  /* 0x00000007ff077e24 */ /* 0x000fce000f8e00ff */
.L_x_29:
[----:B------:R-:W-:Y:S05]  /*1790*/  @!P0 BRA `(.L_x_23) ;  /* 0x0000000000048947 */ /* 0x000fea0003800000 */
[----:B------:R-:W-:Y:S01]  /*17a0*/  BPT.TRAP 0x1 ;  /* 0x000000040000795c */ /* 0x000fe20000300000 */
.L_x_23:
[----:B------:R-:W2:Y:S01]  /*17b0*/  S2UR UR8, SR_CgaCtaId ;  /* 0x00000000000879c3 */ /* 0x000ea20000008800 */
[----:B------:R-:W-:Y:S01]  /*17c0*/  UMOV UR7, 0x400 ;  /* 0x0000040000077882 */ /* 0x000fe20000000000 */
[----:B01----:R-:W-:Y:S02]  /*17d0*/  MOV R5, UR6 ;  /* 0x0000000600057c02 */ /* 0x003fe40008000f00 */
[----:B------:R-:W-:Y:S01]  /*17e0*/  SHF.L.U32 R4, R7, 0x1f, RZ ;  /* 0x0000001f07047819 */ /* 0x000fe200000006ff */
[----:B--2---:R-:W-:-:S06]  /*17f0*/  ULEA UR7, UR8, UR7, 0x18 ;  /* 0x0000000708077291 */ /* 0x004fcc000f8ec03f */
[----:B------:R-:W-:-:S04]  /*1800*/  IMAD.U32 R6, RZ, RZ, UR7 ;  /* 0x00000007ff067e24 */ /* 0x000fc8000f8e00ff */
[----:B------:R-:W-:-:S04]  /*1810*/  IMAD R5, R5, 0x8, R6 ;  /* 0x0000000805057824 */ /* 0x000fc800078e0206 */
[----:B------:R0:W1:Y:S01]  /*1820*/  SYNCS.PHASECHK.TRANS64.TRYWAIT P1, [R5+URZ], R4 ;  /* 0x00000004050075a7 */ /* 0x000062000802017f */
[----:B------:R-:W-:Y:S05]  /*1830*/  @!P0 BRA `(.L_x_24) ;  /* 0x0000000000048947 */ /* 0x000fea0003800000 */
[----:B------:R-:W-:Y:S01]  /*1840*/  BPT.TRAP 0x1 ;  /* 0x000000040000795c */ /* 0x000fe20000300000 */
.L_x_24:
[----:B-1----:R-:W-:Y:S05]  /*1850*/  @P1 BRA `(.L_x_25) ;  /* 0x0000000000081947 */ /* 0x002fea0003800000 */
[----:B------:R-:W1:Y:S02]  /*1860*/  SYNCS.PHASECHK.TRANS64.TRYWAIT P1, [R5+URZ], R4 ;  /* 0x00000004050075a7 */ /* 0x000e64000802017f */
[----:B-1----:R-:W-:Y:S05]  /*1870*/  @!P1 BRA `(.L_x_26) ;  /* 0x000000a800509947 */ /* 0x002fea0003800000 */
.L_x_25:
[----:B------:R-:W-:Y:S01]  /*1880*/  ULEA UR7, UR6, UR4, 0xa ;  /* 0x0000000406077291 */ /* 0x000fe2000f8e503f */
[----:B------:R-:W-:Y:S01]  /*1890*/  WARPGROUP.ARRIVE ;  /* 0x00000000000079c5 */ /* 0x000fe20000000000 */
[----:B------:R-:W-:Y:S01]  /*18a0*/  ULEA UR12, UR6, UR5, 0x9 ;  /* 0x00000005060c7291 */ /* 0x000fe2000f8e483f */
[----:B------:R-:W-:Y:S01]  /*18b0*/  UMOV UR9, 0x80000020 ;  /* 0x8000002000097882 */ /* 0x000fe20000000000 */
[----:B------:R-:W-:-:S03]  /*18c0*/  UMOV UR11, 0x80000020 ;  /* 0x80000020000b7882 */ /* 0x000fc60000000000 */
[----:B------:R-:W-:Y:S02]  /*18d0*/  UMOV UR8, UR7 ;  /* 0x0000000700087c82 */ /* 0x000fe40008000000 */
[----:B------:R-:W-:Y:S02]  /*18e0*/  UMOV UR10, UR12 ;  /* 0x0000000c000a7c82 */ /* 0x000fe40008000000 */
[----:B------:R-:W-:Y:S01]  /*18f0*/  HGMMA.64x128x16.F32 R88, gdesc[UR8], R88, gsb0 ;  /* 0x01e00000085879f0 */ /* 0x000fe20008000858 */
[----:B------:R-:W-:Y:S01]  /*1900*/  UIADD3 UR8, UR7, 0x200, URZ ;  /* 0x0000020007087890 */ /* 0x000fe2000fffe03f */
[----:B------:R-:W-:Y:S01]  /*1910*/  UMOV UR9, 0x80000020 ;  /* 0x8000002000097882 */ /* 0x000fe20000000000 */
[----:B------:R-:W-:Y:S02]  /*1920*/  WARPGROUP.DEPBAR.LE gsb0, 0x0 ;  /* 0x00008000000079c5 */ /* 0x000fe40000010000 */
[----:B------:R-:W-:-:S07]  /*1930*/  WARPGROUP.ARRIVE ;  /* 0x00000000000079c5 */ /* 0x000fce0000000000 */
[----:B------:R-:W-:Y:S01]  /*1940*/  HGMMA.64x128x16.F32 R24, gdesc[UR8], R24, gsb0 ;  /* 0x01e00000081879f0 */ /* 0x000fe20008000818 */
        /* <DEDUP_REMOVED lines=14> */
[----:B------:R-:W-:Y:S01]  /*1a30*/  BPT.TRAP 0x1 ;  /* 0x000000040000795c */ /* 0x000fe20000300000 */
.L_x_27:
[----:B------:R-:W-:-:S13]  /*1a40*/  ISETP.NE.AND P1, PT, R156, RZ, PT ;  /* 0x000000ff9c00720c */ /* 0x000fda0003f25270 */
[----:B01----:R-:W-:-:S04]  /*1a50*/  @P1 IMAD R4, R3, 0x8, R6 ;  /* 0x0000000803041824 */ /* 0x003fc800078e0206 */
[----:B------:R-:W-:-:S05]  /*1a60*/  @P1 VIADD R5, R4, 0x20 ;  /* 0x0000002004051836 */ /* 0x000fca0000000000 */
[----:B------:R-:W-:-:S04]  /*1a70*/  @P1 PRMT R5, R22, 0x654, R5 ;  /* 0x0000065416051816 */ /* 0x000fc80000000005 */
[----:B------:R0:W-:Y:S01]  /*1a80*/  @P1 SYNCS.ARRIVE.TRANS64.RED.A1T0 RZ, [R5+URZ], RZ ;  /* 0x000000ff05ff19a7 */ /* 0x0001e2000810043f */
[----:B------:R-:W-:-:S13]  /*1a90*/  ISETP.GT.U32.AND P1, PT, R19, 0x1, PT ;  /* 0x000000011300780c */ /* 0x000fda0003f24070 */
[----:B0-----:R-:W-:Y:S05]  /*1aa0*/  @P1 BRA `(.L_x_28) ;  /* 0x0000000000041947 */ /* 0x001fea0003800000 */
[----:B------:R-:W-:Y:S01]  /*1ab0*/  BPT.TRAP 0x1 ;  /* 0x000000040000795c */ /* 0x000fe20000300000 */
.L_x_28:
[----:B------:R-:W-:Y:S01]  /*1ac0*/  UIADD3 UR6, UR6, 0x1, URZ ;  /* 0x0000000106067890 */ /* 0x000fe2000fffe03f */
[C---:B------:R-:W-:Y:S01]  /*1ad0*/  ISETP.GT.AND P2, PT, R0.reuse, 0x1, PT ;  /* 0x000000010000780c */ /* 0x040fe20003f44270 */
[----:B------:R-:W-:Y:S02]  /*1ae0*/  VIADD R3, R3, 0x1 ;  /* 0x0000000103037836 */ /* 0x000fe40000000000 */
[----:B------:R-:W-:Y:S01]  /*1af0*/  UISETP.NE.AND UP0, UPT, UR6, 0x4, UPT ;  /* 0x000000040600788c */ /* 0x000fe2000bf05270 */
[----:B------:R-:W-:Y:S02]  /*1b00*/  VIADD R0, R0, 0xffffffff ;  /* 0xffffffff00007836 */ /* 0x000fe40000000000 */
[C---:B------:R-:W-:Y:S01]  /*1b10*/  ISETP.NE.AND P1, PT, R3.reuse, 0x4, PT ;  /* 0x000000040300780c */ /* 0x040fe20003f25270 */
[----:B------:R-:W-:Y:S02]  /*1b20*/  USEL UR7, URZ, 0x1, UP0 ;  /* 0x000000013f077887 */ /* 0x000fe40008000000 */
[----:B------:R-:W-:Y:S01]  /*1b30*/  USEL UR6, UR6, URZ, UP0 ;  /* 0x0000003f06067287 */ /* 0x000fe20008000000 */
[----:B------:R-:W-:-:S03]  /*1b40*/  SEL R3, R3, RZ, P1 ;  /* 0x000000ff03037207 */ /* 0x000fc60000800000 */
[----:B------:R-:W-:Y:S01]  /*1b50*/  LOP3.LUT R7, R7, UR7, RZ, 0x3c, !PT ;  /* 0x0000000707077c12 */ /* 0x000fe2000f8e3cff */
[----:B------:R-:W-:Y:S07]  /*1b60*/  @P2 BRA `(.L_x_29) ;  /* 0xfffffffc00082947 */ /* 0x000fee000383ffff */
.L_x_22:
[----:B------:R-:W2:Y:S02]  /*1b70*/  LDC R0, c[0x0][0x28c] ;  /* 0x0000a300ff007b82 */ /* 0x000ea40000000800 */
[----:B--2---:R-:W-:-:S13]  /*1b80*/  ISETP.GE.AND P1, PT, R0, 0x1, PT ;  /* 0x000000010000780c */ /* 0x004fda0003f26270 */
[----:B------:R-:W-:Y:S05]  /*1b90*/  @!P1 BRA `(.L_x_30) ;  /* 0x0000000000409947 */ /* 0x000fea0003800000 */
[----:B------:R-:W-:Y:S05]  /*1ba0*/  @!P0 BRA `(.L_x_31) ;  /* 0x0000000000048947 */ /* 0x000fea0003800000 */
[----:B------:R-:W-:Y:S01]  /*1bb0*/  BPT.TRAP 0x1 ;  /* 0x000000040000795c */ /* 0x000fe20000300000 */
.L_x_31:
[----:B------:R-:W-:Y:S01]  /*1bc0*/  ISETP.NE.AND P0, PT, R156, RZ, PT ;  /* 0x000000ff9c00720c */ /* 0x000fe20003f05270 */
[----:B------:R-:W-:-:S12]  /*1bd0*/  UISETP.LT.AND UP1, UPT, UR40, 0x1, UPT ;  /* 0x000000012800788c */ /* 0x000fd8000bf21270 */
[----:B------:R-:W-:-:S05]  /*1be0*/  VOTEU.ANY UP0, P0 ;  /* 0x00000000003f7886 */ /* 0x000fca0000000100 */
[----:B------:R-:W-:-:S04]  /*1bf0*/  @UP0 USEL UR4, UR40, 0x1, UP1 ;  /* 0x0000000128040887 */ /* 0x000fc80008800000 */
[----:B------:R-:W-:-:S06]  /*1c00*/  @UP0 UIADD3 UR4, UR39, UR40, -UR4 ;  /* 0x0000002827040290 */ /* 0x000fcc000fffe804 */
[----:B------:R-:W-:-:S04]  /*1c10*/  IMAD.U32 R0, RZ, RZ, UR4 ;  /* 0x00000004ff007e24 */ /* 0x000fc8000f8e00ff */
[----:B------:R-:W-:-:S05]  /*1c20*/  @P0 IMAD.SHL.U32 R0, R0, 0x8, RZ ;  /* 0x0000000800000824 */ /* 0x000fca00078e00ff */
[----:B------:R-:W-:-:S04]  /*1c30*/  @P0 LOP3.LUT R0, R0, 0x18, RZ, 0xc0, !PT ;  /* 0x0000001800000812 */ /* 0x000fc800078ec0ff */
[----:B------:R-:W-:-:S04]  /*1c40*/  @P0 IADD3 R3, R6, 0x20, R0 ;  /* 0x0000002006030810 */ /* 0x000fc80007ffe000 */
[----:B------:R-:W-:-:S04]  /*1c50*/  @P0 PRMT R3, R22, 0x654, R3 ;  /* 0x0000065416030816 */ /* 0x000fc80000000003 */
[----:B------:R2:W-:Y:S01]  /*1c60*/  @P0 SYNCS.ARRIVE.TRANS64.RED.A1T0 RZ, [R3+URZ], RZ ;  /* 0x000000ff03ff09a7 */ /* 0x0005e2000810043f */
[----:B------:R-:W-:-:S13]  /*1c70*/  ISETP.GT.U32.AND P0, PT, R19, 0x1, PT ;  /* 0x000000011300780c */ /* 0x000fda0003f04070 */
[----:B--2---:R-:W-:Y:S05]  /*1c80*/  @P0 BRA `(.L_x_30) ;  /* 0x0000000000040947 */ /* 0x004fea0003800000 */
[----:B------:R-:W-:Y:S01]  /*1c90*/  BPT.TRAP 0x1 ;  /* 0x000000040000795c */ /* 0x000fe20000300000 */
.L_x_30:
[----:B------:R-:W2:Y:S01]  /*1ca0*/  LDC R6, c[0x0][0x288] ;  /* 0x0000a200ff067b82 */ /* 0x000ea20000000800 */
[--C-:B------:R-:W-:Y:S01]  /*1cb0*/  SHF.R.U32.HI R0, RZ, 0x2, R18.reuse ;  /* 0x00000002ff007819 */ /* 0x100fe20000011612 */
[----:B------:R-:W-:Y:S01]  /*1cc0*/  UIADD3 UR39, UR40, UR39, URZ ;  /* 0x0000002728277290 */ /* 0x000fe2000fffe03f */
[----:B01----:R-:W-:Y:S01]  /*1cd0*/  SHF.R.U32.HI R5, RZ, 0x7, R18 ;  /* 0x00000007ff057819 */ /* 0x003fe20000011612 */
[----:B------:R-:W-:Y:S01]  /*1ce0*/  IMAD.SHL.U32 R11, R153, 0x80, RZ ;  /* 0x00000080990b7824 */ /* 0x000fe200078e00ff */
[----:B------:R-:W-:Y:S01]  /*1cf0*/  LOP3.LUT R4, R18, 0x60, RZ, 0xc0, !PT ;  /* 0x0000006012047812 */ /* 0x000fe200078ec0ff */
[----:B------:R-:W-:Y:S01]  /*1d00*/  USHF.R.U32.HI UR4, URZ, 0x2, UR39 ;  /* 0x000000023f047899 */ /* 0x000fe20008011627 */
[----:B------:R-:W-:Y:S01]  /*1d10*/  LOP3.LUT R3, R0, 0x7, RZ, 0xc0, !PT ;  /* 0x0000000700037812 */ /* 0x000fe200078ec0ff */
[----:B------:R-:W-:Y:S01]  /*1d20*/  ULDC UR8, c[0x0][0x284] ;  /* 0x0000a10000087ab9 */ /* 0x000fe20000000800 */
[----:B------:R-:W-:Y:S01]  /*1d30*/  LOP3.LUT R0, R5, 0x1, RZ, 0xc0, !PT ;  /* 0x0000000105007812 */ /* 0x000fe200078ec0ff */
[----:B------:R-:W-:Y:S01]  /*1d40*/  ULOP3.LUT UR4, UR4, 0x1, URZ, 0xc0, !UPT ;  /* 0x0000000104047892 */ /* 0x000fe2000f8ec03f */
[----:B------:R-:W-:Y:S01]  /*1d50*/  SHF.R.U32.HI R8, RZ, 0x1, R4 ;  /* 0x00000001ff087819 */ /* 0x000fe20000011604 */
[----:B------:R-:W-:Y:S01]  /*1d60*/  UISETP.GT.U32.AND UP1, UPT, UR39, 0x3, UPT ;  /* 0x000000032700788c */ /* 0x000fe2000bf24070 */
[----:B------:R-:W-:Y:S01]  /*1d70*/  SHF.L.U32 R4, R0, 0x6, RZ ;  /* 0x0000000600047819 */ /* 0x000fe200000006ff */
[----:B------:R-:W-:Y:S01]  /*1d80*/  UISETP.NE.U32.AND UP0, UPT, UR4, 0x1, UPT ;  /* 0x000000010400788c */ /* 0x000fe2000bf05070 */
[--C-:B------:R-:W-:Y:S01]  /*1d90*/  IADD3 R5, RZ, -R8, -R3.reuse ;  /* 0x80000008ff057210 */ /* 0x100fe20007ffe803 */
[----:B------:R-:W-:Y:S01]  /*1da0*/  ULDC.64 UR6, c[0x0][0x5d0] ;  /* 0x0001740000067ab9 */ /* 0x000fe20000000a00 */
[----:B------:R-:W-:Y:S01]  /*1db0*/  LOP3.LUT R165, R4, 0x40, R3, 0xe2, !PT ;  /* 0x0000004004a57812 */ /* 0x000fe200078ee203 */
[----:B------:R-:W-:Y:S01]  /*1dc0*/  UISETP.LT.U32.AND UP1, UPT, UR40, 0x4, UP1 ;  /* 0x000000042800788c */ /* 0x000fe20008f21070 */
[----:B------:R-:W-:Y:S01]  /*1dd0*/  LOP3.LUT R3, R18, 0x3, RZ, 0xc0, !PT ;  /* 0x0000000312037812 */ /* 0x000fe200078ec0ff */
[----:B------:R-:W-:Y:S01]  /*1de0*/  IMAD R157, R0, -0x40, R5 ;  /* 0xffffffc0009d7824 */ /* 0x000fe200078e0205 */
[----:B------:R-:W-:Y:S01]  /*1df0*/  SHF.R.S32.HI R15, RZ, 0x1f, R23 ;  /* 0x0000001fff0f7819 */ /* 0x000fe20000011417 */
[----:B------:R-:W-:Y:S01]  /*1e00*/  IMAD.SHL.U32 R0, R152, 0x100, RZ ;  /* 0x0000010098007824 */ /* 0x000fe200078e00ff */
[----:B------:R-:W-:Y:S01]  /*1e10*/  UISETP.GT.U32.AND UP0, UPT, UR40, 0x3, !UP0 ;  /* 0x000000032800788c */ /* 0x000fe2000c704070 */
[----:B--2---:R-:W-:Y:S01]  /*1e20*/  IMAD R10, R3, -0x2, R6 ;  /* 0xfffffffe030a7824 */ /* 0x004fe200078e0206 */
[----:B------:R-:W-:Y:S01]  /*1e30*/  ISETP.GE.AND P0, PT, R11, R6, PT ;  /* 0x000000060b00720c */ /* 0x000fe20003f06270 */
[----:B------:R-:W-:Y:S01]  /*1e40*/  IMAD.SHL.U32 R6, R18, 0x2, RZ ;  /* 0x0000000212067824 */ /* 0x000fe200078e00ff */
[----:B------:R-:W-:Y:S01]  /*1e50*/  USEL UR5, URZ, 0x1, !UP1 ;  /* 0x000000013f057887 */ /* 0x000fe2000c800000 */
[----:B------:R-:W-:Y:S01]  /*1e60*/  IMAD R4, R15, UR6, RZ ;  /* 0x000000060f047c24 */ /* 0x000fe2000f8e02ff */
[----:B------:R-:W-:Y:S01]  /*1e70*/  ISETP.GE.OR P0, PT, R0, UR8, P0 ;  /* 0x0000000800007c0c */ /* 0x000fe20008706670 */
[----:B------:R-:W-:Y:S01]  /*1e80*/  USEL UR4, URZ, 0x1, !UP0 ;  /* 0x000000013f047887 */ /* 0x000fe2000c000000 */
[----:B------:R-:W-:Y:S01]  /*1e90*/  LOP3.LUT R6, R11, 0x6, R6, 0xf8, !PT ;  /* 0x000000060b067812 */ /* 0x000fe200078ef806 */
[----:B------:R-:W-:Y:S01]  /*1ea0*/  IMAD.WIDE R152, R152, 0x100, RZ ;  /* 0x0000010098987825 */ /* 0x000fe200078e02ff */
[----:B------:R-:W-:Y:S01]  /*1eb0*/  ULOP3.LUT UR39, UR39, 0x3, URZ, 0xc0, !UPT ;  /* 0x0000000327277892 */ /* 0x000fe2000f8ec03f */
[----:B------:R-:W-:Y:S01]  /*1ec0*/  IADD3 R157, -R0, UR8, R157 ;  /* 0x00000008009d7c10 */ /* 0x000fe2000fffe19d */
[----:B------:R-:W-:Y:S01]  /*1ed0*/  ULOP3.LUT UR38, UR4, UR38, UR5, 0x96, !UPT ;  /* 0x0000002604267292 */ /* 0x000fe2000f8e9605 */
[----:B------:R-:W-:Y:S01]  /*1ee0*/  SHF.R.S32.HI R7, RZ, 0x1f, R6 ;  /* 0x0000001fff077819 */ /* 0x000fe20000011406 */
[----:B------:R-:W-:Y:S01]  /*1ef0*/  IMAD R9, R23, UR7, R4 ;  /* 0x0000000717097c24 */ /* 0x000fe2000f8e0204 */
[----:B------:R-:W-:Y:S01]  /*1f00*/  LOP3.LUT R165, R152, R165, R8, 0xfe, !PT ;  /* 0x000000a598a57212 */ /* 0x000fe200078efe08 */
[----:B------:R-:W-:-:S02]  /*1f10*/  IMAD.IADD R0, R10, 0x1, -R11 ;  /* 0x000000010a007824 */ /* 0x000fc400078e0a0b */
[----:B------:R-:W-:-:S04]  /*1f20*/  IMAD.WIDE.U32 R4, R23, UR6, R6 ;  /* 0x0000000617047c25 */ /* 0x000fc8000f8e0006 */
[----:B------:R-:W-:Y:S02]  /*1f30*/  IMAD.IADD R9, R5, 0x1, R9 ;  /* 0x0000000105097824 */ /* 0x000fe400078e0209 */
[----:B------:R-:W-:Y:S02]  /*1f40*/  IMAD.MOV.U32 R3, RZ, RZ, -0x1 ;  /* 0xffffffffff037424 */ /* 0x000fe400078e00ff */
[----:B------:R-:W-:Y:S01]  /*1f50*/  IMAD.MOV.U32 R8, RZ, RZ, R4 ;  /* 0x000000ffff087224 */ /* 0x000fe200078e0004 */
[----:B------:R-:W-:Y:S06]  /*1f60*/  @P0 BRA `(.L_x_32) ;  /* 0x0000008400700947 */ /* 0x000fec0003800000 */
[----:B------:R-:W0:Y:S01]  /*1f70*/  LDC.64 R4, c[0x0][0x5c8] ;  /* 0x00017200ff047b82 */ /* 0x000e220000000a00 */
[----:B-----5:R-:W-:Y:S01]  /*1f80*/  FSETP.NEU.AND P1, PT, R155, RZ, PT ;  /* 0x000000ff9b00720b */ /* 0x020fe20003f2d000 */
[----:B------:R-:W-:Y:S01]  /*1f90*/  BSSY B0, `(.L_x_32) ;  /* 0x0000859000007945 */ /* 0x000fe20003800000 */
[----:B------:R-:W-:-:S04]  /*1fa0*/  ISETP.GT.AND P2, PT, R157, RZ, PT ;  /* 0x000000ff9d00720c */ /* 0x000fc80003f44270 */
[----:B------:R-:W-:Y:S01]  /*1fb0*/  ISETP.GT.AND P0, PT, R0, RZ, P2 ;  /* 0x000000ff0000720c */ /* 0x000fe20001704270 */
[-C--:B0-----:R-:W-:Y:S02]  /*1fc0*/  IMAD R10, R153, R4.reuse, RZ ;  /* 0x00000004990a7224 */ /* 0x081fe400078e02ff */
[----:B------:R-:W-:-:S04]  /*1fd0*/  IMAD.WIDE.U32 R166, R165, R4, R8 ;  /* 0x00000004a5a67225 */ /* 0x000fc800078e0008 */
[----:B------:R-:W-:-:S04]  /*1fe0*/  IMAD R9, R165, R5, R10 ;  /* 0x00000005a5097224 */ /* 0x000fc800078e020a */
[----:B------:R-:W-:Y:S01]  /*1ff0*/  IMAD.IADD R171, R167, 0x1, R9 ;  /* 0x00000001a7ab7824 */ /* 0x000fe200078e0209 */
[----:B------:R-:W-:Y:S06]  /*2000*/  @!P1 BRA `(.L_x_33) ;  /* 0x0000006000209947 */ /* 0x000fec0003800000 */
[----:B------:R-:W0:Y:S01]  /*2010*/  LDC.64 R10, c[0x0][0x5b8] ;  /* 0x00016e00ff0a7b82 */ /* 0x000e220000000a00 */
[----:B------:R-:W-:-:S07]  /*2020*/  ULDC.64 UR4, c[0x0][0x5c0] ;  /* 0x0001700000047ab9 */ /* 0x000fce0000000a00 */
[----:B------:R-:W1:Y:S08]  /*2030*/  LDC.64 R12, c[0x0][0x5b0] ;  /* 0x00016c00ff0c7b82 */ /* 0x000e700000000a00 */
[----:B------:R-:W2:Y:S01]  /*2040*/  LDC.64 R8, c[0x0][0x5a8] ;  /* 0x00016a00ff087b82 */ /* 0x000ea20000000a00 */
[----:B0-----:R-:W-:-:S04]  /*2050*/  IMAD R14, R15, R10, RZ ;  /* 0x0000000a0f0e7224 */ /* 0x001fc800078e02ff */
[C---:B------:R-:W-:Y:S02]  /*2060*/  IMAD R11, R23.reuse, R11, R14 ;  /* 0x0000000b170b7224 */ /* 0x040fe400078e020e */
[----:B------:R-:W-:-:S04]  /*2070*/  IMAD.WIDE.U32 R14, R23, R10, R6 ;  /* 0x0000000a170e7225 */ /* 0x000fc800078e0006 */
[----:B-1----:R-:W-:Y:S01]  /*2080*/  IMAD R20, R153, R12, RZ ;  /* 0x0000000c99147224 */ /* 0x002fe200078e02ff */
[----:B------:R-:W-:-:S03]  /*2090*/  IADD3 R21, R15, R11, RZ ;  /* 0x0000000b0f157210 */ /* 0x000fc60007ffe0ff */
[----:B------:R-:W-:Y:S02]  /*20a0*/  IMAD R169, R165, R13, R20 ;  /* 0x0000000da5a97224 */ /* 0x000fe400078e0214 */
[----:B------:R-:W-:-:S04]  /*20b0*/  IMAD.MOV.U32 R20, RZ, RZ, R14 ;  /* 0x000000ffff147224 */ /* 0x000fc800078e000e */
[----:B------:R-:W-:-:S04]  /*20c0*/  IMAD.WIDE.U32 R158, R165, R12, R20 ;  /* 0x0000000ca59e7225 */ /* 0x000fc800078e0014 */
[----:B------:R-:W-:Y:S01]  /*20d0*/  IMAD.IADD R159, R159, 0x1, R169 ;  /* 0x000000019f9f7824 */ /* 0x000fe200078e02a9 */
[----:B--2---:R-:W-:-:S04]  /*20e0*/  LEA R160, P1, R158, R8, 0x1 ;  /* 0x000000089ea07211 */ /* 0x004fc800078208ff */
[----:B------:R-:W-:-:S05]  /*20f0*/  LEA.HI.X R161, R158, R9, R159, 0x1, P1 ;  /* 0x000000099ea17211 */ /* 0x000fca00008f0c9f */
[----:B------:R-:W2:Y:S01]  /*2100*/  @P0 LDG.E.LTC128B.U16 R167, desc[UR36][R160.64] ;  /* 0x00000024a0a70981 */ /* 0x000ea2000c1e1520 */
[----:B------:R-:W-:Y:S01]  /*2110*/  IMAD.WIDE.U32 R162, R165, R12, R6 ;  /* 0x0000000ca5a27225 */ /* 0x000fe200078e0006 */
[----:B------:R-:W-:Y:S01]  /*2120*/  ISETP.GT.AND P3, PT, R0, 0x1, P2 ;  /* 0x000000010000780c */ /* 0x000fe20001764270 */
[----:B------:R-:W-:Y:S02]  /*2130*/  BSSY B1, `(.L_x_34) ;  /* 0x0000013000017945 */ /* 0x000fe40003800000 */
[----:B------:R-:W-:Y:S02]  /*2140*/  IMAD.IADD R163, R169, 0x1, R163 ;  /* 0x00000001a9a37824 */ /* 0x000fe400078e02a3 */
[----:B------:R-:W-:-:S04]  /*2150*/  IMAD.WIDE.U32 R162, R23, R10, R162 ;  /* 0x0000000a17a27225 */ /* 0x000fc800078e00a2 */
[----:B--2---:R-:W-:-:S05]  /*2160*/  HADD2.F32 R158, -RZ, R167.H0_H0 ;  /* 0x200000a7ff9e7230 */ /* 0x004fca0000004100 */
[----:B------:R-:W-:Y:S01]  /*2170*/  FMUL R159, R158, R155 ;  /* 0x0000009b9e9f7220 */ /* 0x000fe20000400000 */
[----:B------:R-:W-:-:S03]  /*2180*/  LEA R158, P1, R166, UR4, 0x1 ;  /* 0x00000004a69e7c11 */ /* 0x000fc6000f8208ff */
[----:B------:R-:W-:Y:S01]  /*2190*/  FFMA R159, R88, R154, R159 ;  /* 0x0000009a589f7223 */ /* 0x000fe2000000009f */
[----:B------:R-:W-:-:S04]  /*21a0*/  IMAD.IADD R88, R11, 0x1, R163 ;  /* 0x000000010b587824 */ /* 0x000fc800078e02a3 */
[----:B------:R-:W-:Y:S02]  /*21b0*/  F2FP.F16.F32.PACK_AB R161, RZ, R159 ;  /* 0x0000009fffa1723e */ /* 0x000fe400000000ff */
[----:B------:R-:W-:Y:S02]  /*21c0*/  LEA.HI.X R159, R166, UR5, R171, 0x1, P1 ;  /* 0x00000005a69f7c11 */ /* 0x000fe400088f0cab */
[----:B------:R-:W-:Y:S02]  /*21d0*/  PRMT R163, R161, 0x7610, R163 ;  /* 0x00007610a1a37816 */ /* 0x000fe400000000a3 */
[----:B------:R-:W-:-:S03]  /*21e0*/  LEA R160, P1, R162, R8, 0x1 ;  /* 0x00000008a2a07211 */ /* 0x000fc600078208ff */
[----:B------:R0:W-:Y:S01]  /*21f0*/  @P0 STG.E.U16 desc[UR36][R158.64], R163 ;  /* 0x000000a39e000986 */ /* 0x0001e2000c101524 */
[--C-:B------:R-:W-:Y:S01]  /*2200*/  LEA.HI.X R161, R162, R9, R88.reuse, 0x1, P1 ;  /* 0x00000009a2a17211 */ /* 0x100fe200008f0c58 */
[C---:B------:R-:W-:Y:S01]  /*2210*/  IMAD.SHL.U32 R162, R12.reuse, 0x8, RZ ;  /* 0x000000080ca27824 */ /* 0x040fe200078e00ff */
[----:B------:R-:W-:Y:S02]  /*2220*/  PRMT R88, R167, 0x7610, R88 ;  /* 0x00007610a7587816 */ /* 0x000fe40000000058 */
[----:B0-----:R-:W-:Y:S01]  /*2230*/  SHF.L.U64.HI R163, R12, 0x3, R13 ;  /* 0x000000030ca37819 */ /* 0x001fe2000001020d */
[----:B------:R-:W-:Y:S06]  /*2240*/  @!P3 BRA `(.L_x_35) ;  /* 0x000000000004b947 */ /* 0x000fec0003800000 */
[----:B------:R0:W5:Y:S02]  /*2250*/  LDG.E.LTC128B.U16 R88, desc[UR36][R160.64+0x2] ;  /* 0x00000224a0587981 */ /* 0x000164000c1e1520 */
.L_x_35:
[----:B------:R-:W-:Y:S05]  /*2260*/  BSYNC B1 ;  /* 0x0000000000017941 */ /* 0x000fea0003800000 */
.L_x_34:
[----:B-----5:R-:W-:Y:S01]  /*2270*/  HADD2.F32 R168, -RZ, R88.H0_H0 ;  /* 0x20000058ffa87230 */ /* 0x020fe20000004100 */
[----:B------:R-:W-:Y:S01]  /*2280*/  ISETP.GT.AND P0, PT, R157, 0x8, PT ;  /* 0x000000089d00780c */ /* 0x000fe20003f04270 */
[----:B------:R-:W-:-:S04]  /*2290*/  IMAD.WIDE.U32 R166, R165, R12, R162 ;  /* 0x0000000ca5a67225 */ /* 0x000fc800078e00a2 */
[----:B------:R-:W-:Y:S01]  /*22a0*/  FMUL R168, R168, R155 ;  /* 0x0000009ba8a87220 */ /* 0x000fe20000400000 */
[----:B------:R-:W-:Y:S01]  /*22b0*/  IMAD.IADD R169, R169, 0x1, R167 ;  /* 0x00000001a9a97824 */ /* 0x000fe200078e02a7 */
[----:B------:R-:W-:Y:S02]  /*22c0*/  ISETP.GT.AND P1, PT, R0, RZ, P0 ;  /* 0x000000ff0000720c */ /* 0x000fe40000724270 */
[----:B------:R-:W-:Y:S01]  /*22d0*/  FFMA R168, R89, R154, R168 ;  /* 0x0000009a59a87223 */ /* 0x000fe200000000a8 */
[----:B------:R-:W-:-:S04]  /*22e0*/  IADD3 R89, P4, R14, R166, RZ ;  /* 0x000000a60e597210 */ /* 0x000fc80007f9e0ff */
[----:B------:R-:W-:Y:S01]  /*22f0*/  F2FP.F16.F32.PACK_AB R168, RZ, R168 ;  /* 0x000000a8ffa8723e */ /* 0x000fe200000000ff */
[----:B------:R-:W-:Y:S01]  /*2300*/  IMAD.X R172, R169, 0x1, R21, P4 ;  /* 0x00000001a9ac7824 */ /* 0x000fe200020e0615 */
[C---:B------:R-:W-:Y:S02]  /*2310*/  LEA R170, P4, R89.reuse, R8, 0x1 ;  /* 0x0000000859aa7211 */ /* 0x040fe400078808ff */
[----:B------:R-:W-:Y:S02]  /*2320*/  PRMT R167, R168, 0x7610, R167 ;  /* 0x00007610a8a77816 */ /* 0x000fe400000000a7 */
[----:B------:R-:W-:Y:S02]  /*2330*/  PRMT R168, R88, 0x7610, R168 ;  /* 0x0000761058a87816 */ /* 0x000fe400000000a8 */
[----:B------:R-:W-:Y:S01]  /*2340*/  LEA.HI.X R171, R89, R9, R172, 0x1, P4 ;  /* 0x0000000959ab7211 */ /* 0x000fe200020f0cac */
[----:B------:R1:W-:Y:S04]  /*2350*/  @P3 STG.E.U16 desc[UR36][R158.64+0x2], R167 ;  /* 0x000002a79e003986 */ /* 0x0003e8000c101524 */
[----:B------:R2:W3:Y:S01]  /*2360*/  @P1 LDG.E.LTC128B.U16 R168, desc[UR36][R170.64] ;  /* 0x00000024aaa81981 */ /* 0x0004e2000c1e1520 */
[----:B------:R-:W-:Y:S01]  /*2370*/  IADD3 R166, P3, R6, R166, RZ ;  /* 0x000000a606a67210 */ /* 0x000fe20007f7e0ff */
[----:B------:R-:W-:Y:S04]  /*2380*/  BSSY B1, `(.L_x_36) ;  /* 0x0000012000017945 */ /* 0x000fe80003800000 */
[----:B-1----:R-:W-:Y:S01]  /*2390*/  IMAD.X R167, R7, 0x1, R169, P3 ;  /* 0x0000000107a77824 */ /* 0x002fe200018e06a9 */
[----:B------:R-:W-:Y:S01]  /*23a0*/  SHF.L.U32 R169, R4, 0x4, RZ ;  /* 0x0000000404a97819 */ /* 0x000fe200000006ff */
[----:B------:R-:W-:-:S03]  /*23b0*/  IMAD.WIDE.U32 R166, R23, R10, R166 ;  /* 0x0000000a17a67225 */ /* 0x000fc600078e00a6 */
[----:B--2---:R-:W-:Y:S01]  /*23c0*/  IADD3 R170, P3, R169, R158, RZ ;  /* 0x0000009ea9aa7210 */ /* 0x004fe20007f7e0ff */
[----:B------:R-:W-:Y:S01]  /*23d0*/  IMAD.IADD R172, R11, 0x1, R167 ;  /* 0x000000010bac7824 */ /* 0x000fe200078e02a7 */
[----:B------:R-:W-:-:S05]  /*23e0*/  SHF.L.U64.HI R167, R4, 0x4, R5 ;  /* 0x0000000404a77819 */ /* 0x000fca0000010205 */
[----:B------:R-:W-:Y:S02]  /*23f0*/  IMAD.X R171, R167, 0x1, R159, P3 ;  /* 0x00000001a7ab7824 */ /* 0x000fe400018e069f */
[----:B---3--:R-:W-:-:S05]  /*2400*/  HADD2.F32 R88, -RZ, R168.H0_H0 ;  /* 0x200000a8ff587230 */ /* 0x008fca0000004100 */
[----:B------:R-:W-:Y:S01]  /*2410*/  FMUL R89, R88, R155 ;  /* 0x0000009b58597220 */ /* 0x000fe20000400000 */
[----:B------:R-:W-:-:S03]  /*2420*/  LEA R88, P4, R166, R8, 0x1 ;  /* 0x00000008a6587211 */ /* 0x000fc600078808ff */
[----:B------:R-:W-:Y:S01]  /*2430*/  FFMA R90, R90, R154, R89 ;  /* 0x0000009a5a5a7223 */ /* 0x000fe20000000059 */
[----:B------:R-:W-:Y:S02]  /*2440*/  LEA.HI.X R89, R166, R9, R172, 0x1, P4 ;  /* 0x00000009a6597211 */ /* 0x000fe400020f0cac */
[----:B------:R-:W-:Y:S02]  /*2450*/  ISETP.GT.AND P4, PT, R0, 0x1, P0 ;  /* 0x000000010000780c */ /* 0x000fe40000784270 */
[----:B------:R-:W-:-:S05]  /*2460*/  F2FP.F16.F32.PACK_AB R90, RZ, R90 ;  /* 0x0000005aff5a723e */ /* 0x000fca00000000ff */
[----:B------:R1:W-:Y:S06]  /*2470*/  @P1 STG.E.U16 desc[UR36][R170.64], R90 ;  /* 0x0000005aaa001986 */ /* 0x0003ec000c101524 */
[----:B------:R-:W-:Y:S05]  /*2480*/  @!P4 BRA `(.L_x_37) ;  /* 0x000000000004c947 */ /* 0x000fea0003800000 */
[----:B------:R2:W5:Y:S02]  /*2490*/  LDG.E.LTC128B.U16 R168, desc[UR36][R88.64+0x2] ;  /* 0x0000022458a87981 */ /* 0x000564000c1e1520 */
.L_x_37:
[----:B------:R-:W-:Y:S05]  /*24a0*/  BSYNC B1 ;  /* 0x0000000000017941 */ /* 0x000fea0003800000 */
.L_x_36:
[----:B-1---5:R-:W-:Y:S01]  /*24b0*/  HADD2.F32 R90, -RZ, R168.H0_H0 ;  /* 0x200000a8ff5a7230 */ /* 0x022fe20000004100 */
[----:B------:R-:W-:Y:S01]  /*24c0*/  ISETP.GT.AND P1, PT, R0, 0x8, P2 ;  /* 0x000000080000780c */ /* 0x000fe20001724270 */
[----:B------:R-:W-:Y:S03]  /*24d0*/  BSSY B1, `(.L_x_38) ;  /* 0x000000a000017945 */ /* 0x000fe60003800000 */
[----:B------:R-:W-:-:S04]  /*24e0*/  FMUL R90, R90, R155 ;  /* 0x0000009b5a5a7220 */ /* 0x000fc80000400000 */
[----:B------:R-:W-:Y:S01]  /*24f0*/  FFMA R90, R91, R154, R90 ;  /* 0x0000009a5b5a7223 */ /* 0x000fe2000000005a */
[----:B------:R-:W-:-:S04]  /*2500*/  @P4 IMAD.MOV.U32 R91, RZ, RZ, R171 ;  /* 0x000000ffff5b4224 */ /* 0x000fc800078e00ab */
[----:B------:R-:W-:-:S04]  /*2510*/  F2FP.F16.F32.PACK_AB R90, RZ, R90 ;  /* 0x0000005aff5a723e */ /* 0x000fc800000000ff */
[----:B------:R-:W-:Y:S01]  /*2520*/  PRMT R166, R90, 0x7610, R166 ;  /* 0x000076105aa67816 */ /* 0x000fe200000000a6 */
[----:B------:R-:W-:-:S05]  /*2530*/  @P4 IMAD.MOV.U32 R90, RZ, RZ, R170 ;  /* 0x000000ffff5a4224 */ /* 0x000fca00078e00aa */
[----:B------:R1:W-:Y:S01]  /*2540*/  @P4 STG.E.U16 desc[UR36][R90.64+0x2], R166 ;  /* 0x000002a65a004986 */ /* 0x0003e2000c101524 */
[----:B------:R-:W-:Y:S05]  /*2550*/  @!P1 BRA `(.L_x_39) ;  /* 0x0000000000049947 */ /* 0x000fea0003800000 */
[----:B------:R3:W5:Y:S02]  /*2560*/  LDG.E.LTC128B.U16 R168, desc[UR36][R160.64+0x10] ;  /* 0x00001024a0a87981 */ /* 0x000764000c1e1520 */
.L_x_39:
[----:B------:R-:W-:Y:S05]  /*2570*/  BSYNC B1 ;  /* 0x0000000000017941 */ /* 0x000fea0003800000 */
.L_x_38:
[----:B-1---5:R-:W-:Y:S01]  /*2580*/  HADD2.F32 R90, -RZ, R168.H0_H0 ;  /* 0x200000a8ff5a7230 */ /* 0x022fe20000004100 */
[----:B------:R-:W-:Y:S01]  /*2590*/  ISETP.GT.AND P3, PT, R0, 0x9, P2 ;  /* 0x000000090000780c */ /* 0x000fe20001764270 */
[----:B------:R-:W-:Y:S03]  /*25a0*/  BSSY B1, `(.L_x_40) ;  /* 0x000000a000017945 */ /* 0x000fe60003800000 */
[----:B------:R-:W-:Y:S01]  /*25b0*/  FMUL R91, R90, R155 ;  /* 0x0000009b5a5b7220 */ /* 0x000fe20000400000 */
[----:B------:R-:W-:-:S03]  /*25c0*/  @P1 IMAD.MOV.U32 R90, RZ, RZ, R158 ;  /* 0x000000ffff5a1224 */ /* 0x000fc600078e009e */
[----:B------:R-:W-:-:S05]  /*25d0*/  FFMA R91, R92, R154, R91 ;  /* 0x0000009a5c5b7223 */ /* 0x000fca000000005b */
[----:B------:R-:W-:-:S04]  /*25e0*/  F2FP.F16.F32.PACK_AB R91, RZ, R91 ;  /* 0x0000005bff5b723e */ /* 0x000fc800000000ff */
[----:B------:R-:W-:Y:S01]  /*25f0*/  PRMT R92, R91, 0x7610, R92 ;  /* 0x000076105b5c7816 */ /* 0x000fe2000000005c */
[----:B------:R-:W-:-:S05]  /*2600*/  @P1 IMAD.MOV.U32 R91, RZ, RZ, R159 ;  /* 0x000000ffff5b1224 */ /* 0x000fca00078e009f */
[----:B------:R1:W-:Y:S01]  /*2610*/  @P1 STG.E.U16 desc[UR36][R90.64+0x10], R92 ;  /* 0x0000105c5a001986 */ /* 0x0003e2000c101524 */
[----:B------:R-:W-:Y:S05]  /*2620*/  @!P3 BRA `(.L_x_41) ;  /* 0x000000000004b947 */ /* 0x000fea0003800000 */
[----:B------:R4:W5:Y:S02]  /*2630*/  LDG.E.LTC128B.U16 R168, desc[UR36][R160.64+0x12] ;  /* 0x00001224a0a87981 */ /* 0x000964000c1e1520 */
.L_x_41:
[----:B------:R-:W-:Y:S05]  /*2640*/  BSYNC B1 ;  /* 0x0000000000017941 */ /* 0x000fea0003800000 */
.L_x_40:
[----:B-1---5:R-:W-:Y:S01]  /*2650*/  HADD2.F32 R90, -RZ, R168.H0_H0 ;  /* 0x200000a8ff5a7230 */ /* 0x022fe20000004100 */
[----:B------:R-:W-:Y:S01]  /*2660*/  ISETP.GT.AND P1, PT, R0, 0x8, P0 ;  /* 0x000000080000780c */ /* 0x000fe20000724270 */
[----:B------:R-:W-:Y:S01]  /*2670*/  @P3 IMAD.MOV.U32 R91, RZ, RZ, R159 ;  /* 0x000000ffff5b3224 */ /* 0x000fe200078e009f */
[----:B------:R-:W-:Y:S02]  /*2680*/  BSSY B1, `(.L_x_42) ;  /* 0x0000009000017945 */ /* 0x000fe40003800000 */
[----:B------:R-:W-:-:S04]  /*2690*/  FMUL R90, R90, R155 ;  /* 0x0000009b5a5a7220 */ /* 0x000fc80000400000 */
[----:B------:R-:W-:-:S05]  /*26a0*/  FFMA R90, R93, R154, R90 ;  /* 0x0000009a5d5a7223 */ /* 0x000fca000000005a */
[----:B------:R-:W-:-:S04]  /*26b0*/  F2FP.F16.F32.PACK_AB R90, RZ, R90 ;  /* 0x0000005aff5a723e */ /* 0x000fc800000000ff */
[----:B------:R-:W-:Y:S01]  /*26c0*/  PRMT R92, R90, 0x7610, R92 ;  /* 0x000076105a5c7816 */ /* 0x000fe2000000005c */
[----:B------:R-:W-:-:S05]  /*26d0*/  @P3 IMAD.MOV.U32 R90, RZ, RZ, R158 ;  /* 0x000000ffff5a3224 */ /* 0x000fca00078e009e */
[----:B------:R1:W-:Y:S01]  /*26e0*/  @P3 STG.E.U16 desc[UR36][R90.64+0x12], R92 ;  /* 0x0000125c5a003986 */ /* 0x0003e2000c101524 */
[----:B------:R-:W-:Y:S05]  /*26f0*/  @!P1 BRA `(.L_x_43) ;  /* 0x0000000000049947 */ /* 0x000fea0003800000 */
[----:B------:R0:W5:Y:S02]  /*2700*/  LDG.E.LTC128B.U16 R168, desc[UR36][R88.64+0x10] ;  /* 0x0000102458a87981 */ /* 0x000164000c1e1520 */
.L_x_43:
[----:B------:R-:W-:Y:S05]  /*2710*/  BSYNC B1 ;  /* 0x0000000000017941 */ /* 0x000fea0003800000 */
.L_x_42:
[----:B-1---5:R-:W-:Y:S01]  /*2720*/  HADD2.F32 R90, -RZ, R168.H0_H0 ;  /* 0x200000a8ff5a7230 */ /* 0x022fe20000004100 */
[----:B------:R-:W-:Y:S01]  /*2730*/  ISETP.GT.AND P3, PT, R0, 0x9, P0 ;  /* 0x000000090000780c */ /* 0x000fe20000764270 */
[----:B------:R-:W-:Y:S03]  /*2740*/  BSSY B1, `(.L_x_44) ;  /* 0x000000a000017945 */ /* 0x000fe60003800000 */
[----:B------:R-:W-:Y:S01]  /*2750*/  FMUL R91, R90, R155 ;  /* 0x0000009b5a5b7220 */ /* 0x000fe20000400000 */
[----:B------:R-:W-:-:S03]  /*2760*/  @P1 MOV R90, R170 ;  /* 0x000000aa005a1202 */ /* 0x000fc60000000f00 */
[----:B------:R-:W-:-:S05]  /*2770*/  FFMA R91, R94, R154, R91 ;  /* 0x0000009a5e5b7223 */ /* 0x000fca000000005b */
[----:B------:R-:W-:-:S04]  /*2780*/  F2FP.F16.F32.PACK_AB R91, RZ, R91 ;  /* 0x0000005bff5b723e */ /* 0x000fc800000000ff */
[----:B------:R-:W-:Y:S01]  /*2790*/  PRMT R92, R91, 0x7610, R92 ;  /* 0x000076105b5c7816 */ /* 0x000fe2000000005c */
[----:B------:R-:W-:-:S05]  /*27a0*/  @P1 IMAD.MOV.U32 R91, RZ, RZ, R171 ;  /* 0x000000ffff5b1224 */ /* 0x000fca00078e00ab */
[----:B------:R1:W-:Y:S01]  /*27b0*/  @P1 STG.E.U16 desc[UR36][R90.64+0x10], R92 ;  /* 0x0000105c5a001986 */ /* 0x0003e2000c101524 */
[----:B------:R-:W-:Y:S05]  /*27c0*/  @!P3 BRA `(.L_x_45) ;  /* 0x000000000004b947 */ /* 0x000fea0003800000 */
[----:B------:R0:W5:Y:S02]  /*27d0*/  LDG.E.LTC128B.U16 R168, desc[UR36][R88.64+0x12] ;  /* 0x0000122458a87981 */ /* 0x000164000c1e1520 */
.L_x_45:
[----:B------:R-:W-:Y:S05]  /*27e0*/  BSYNC B1 ;  /* 0x0000000000017941 */ /* 0x000fea0003800000 */
.L_x_44:
        /* <DEDUP_REMOVED lines=12> */
.L_x_47:
[----:B------:R-:W-:Y:S05]  /*28b0*/  BSYNC B1 ;  /* 0x0000000000017941 */ /* 0x000fea0003800000 */
.L_x_46:
        /* <DEDUP_REMOVED lines=12> */
.L_x_49:
[----:B------:R-:W-:Y:S05]  /*2980*/  BSYNC B1 ;  /* 0x0000000000017941 */ /* 0x000fea0003800000 */
.L_x_48:
        /* <DEDUP_REMOVED lines=12> */
.L_x_51:
[----:B------:R-:W-:Y:S05]  /*2a50*/  BSYNC B1 ;  /* 0x0000000000017941 */ /* 0x000fea0003800000 */
.L_x_50:
[----:B-1---5:R-:W-:Y:S01]  /*2a60*/  HADD2.F32 R90, -RZ, R168.H0_H0 ;  /* 0x200000a8ff5a7230 */ /* 0x022fe20000004100 */
[----:B------:R-:W-:Y:S01]  /*2a70*/  ISETP.GT.AND P3, PT, R0, 0x11, P0 ;  /* 0x000000110000780c */ /* 0x000fe20000764270 */
[----:B------:R-:W-:Y:S03]  /*2a80*/  BSSY B1, `(.L_x_52) ;  /* 0x000000a000017945 */ /* 0x000fe60003800000 */
[----:B------:R-:W-:Y:S01]  /*2a90*/  FMUL R91, R90, R155 ;  /* 0x0000009b5a5b7220 */ /* 0x000fe20000400000 */
[----:B------:R-:W-:-:S03]  /*2aa0*/  @P1 IMAD.MOV.U32 R90, RZ, RZ, R170 ;  /* 0x000000ffff5a1224 */ /* 0x000fc600078e00aa */
[----:B------:R-:W-:-:S05]  /*2ab0*/  FFMA R91, R98, R154, R91 ;  /* 0x0000009a625b7223 */ /* 0x000fca000000005b */
[----:B------:R-:W-:-:S04]  /*2ac0*/  F2FP.F16.F32.PACK_AB R91, RZ, R91 ;  /* 0x0000005bff5b723e */ /* 0x000fc800000000ff */
[----:B------:R-:W-:Y:S02]  /*2ad0*/  PRMT R92, R91, 0x7610, R92 ;  /* 0x000076105b5c7816 */ /* 0x000fe4000000005c */
[----:B------:R-:W-:-:S05]  /*2ae0*/  @P1 MOV R91, R171 ;  /* 0x000000ab005b1202 */ /* 0x000fca0000000f00 */
[----:B------:R1:W-:Y:S01]  /*2af0*/  @P1 STG.E.U16 desc[UR36][R90.64+0x20], R92 ;  /* 0x0000205c5a001986 */ /* 0x0003e2000c101524 */
[----:B------:R-:W-:Y:S05]  /*2b00*/  @!P3 BRA `(.L_x_53) ;  /* 0x000000000004b947 */ /* 0x000fea0003800000 */
[----:B------:R0:W5:Y:S02]  /*2b10*/  LDG.E.LTC128B.U16 R168, desc[UR36][R88.64+0x22] ;  /* 0x0000222458a87981 */ /* 0x000164000c1e1520 */
.L_x_53:
[----:B------:R-:W-:Y:S05]  /*2b20*/  BSYNC B1 ;  /* 0x0000000000017941 */ /* 0x000fea0003800000 */
.L_x_52:
        /* <DEDUP_REMOVED lines=12> */
.L_x_55:
[----:B------:R-:W-:Y:S05]  /*2bf0*/  BSYNC B1 ;  /* 0x0000000000017941 */ /* 0x000fea0003800000 */
.L_x_54:
        /* <DEDUP_REMOVED lines=12> */
.L_x_57:
[----:B------:R-:W-:Y:S05]  /*2cc0*/  BSYNC B1 ;  /* 0x0000000000017941 */ /* 0x000fea0003800000 */
.L_x_56:
        /* <DEDUP_REMOVED lines=12> */
.L_x_59:
[----:B------:R-:W-:Y:S05]  /*2d90*/  BSYNC B1 ;  /* 0x0000000000017941 */ /* 0x000fea0003800000 */
.L_x_58:
        /* <DEDUP_REMOVED lines=12> */
.L_x_61:
[----:B------:R-:W-:Y:S05]  /*2e60*/  BSYNC B1 ;  /* 0x0000000000017941 */ /* 0x000fea0003800000 */
.L_x_60:
[----:B-1---5:R-:W-:Y:S01]  /*2e70*/  HADD2.F32 R90, -RZ, R168.H0_H0 ;  /* 0x200000a8ff5a7230 */ /* 0x022fe20000004100 */
[----:B------:R-:W-:Y:S01]  /*2e80*/  ISETP.GT.AND P1, PT, R0, 0x20, P2 ;  /* 0x000000200000780c */ /* 0x000fe20001724270 */
[----:B------:R-:W-:Y:S01]  /*2e90*/  @P3 IMAD.MOV.U32 R91, RZ, RZ, R171 ;  /* 0x000000ffff5b3224 */ /* 0x000fe200078e00ab */
[----:B------:R-:W-:Y:S02]  /*2ea0*/  BSSY B1, `(.L_x_62) ;  /* 0x0000009000017945 */ /* 0x000fe40003800000 */
[----:B------:R-:W-:-:S04]  /*2eb0*/  FMUL R90, R90, R155 ;  /* 0x0000009b5a5a7220 */ /* 0x000fc80000400000 */
[----:B------:R-:W-:-:S05]  /*2ec0*/  FFMA R90, R103, R154, R90 ;  /* 0x0000009a675a7223 */ /* 0x000fca000000005a */
[----:B------:R-:W-:-:S04]  /*2ed0*/  F2FP.F16.F32.PACK_AB R90, RZ, R90 ;  /* 0x0000005aff5a723e */ /* 0x000fc800000000ff */
[----:B------:R-:W-:Y:S02]  /*2ee0*/  PRMT R92, R90, 0x7610, R92 ;  /* 0x000076105a5c7816 */ /* 0x000fe4000000005c */
[----:B------:R-:W-:-:S05]  /*2ef0*/  @P3 MOV R90, R170 ;  /* 0x000000aa005a3202 */ /* 0x000fca0000000f00 */
[----:B------:R1:W-:Y:S01]  /*2f00*/  @P3 STG.E.U16 desc[UR36][R90.64+0x32], R92 ;  /* 0x0000325c5a003986 */ /* 0x0003e2000c101524 */
[----:B------:R-:W-:Y:S05]  /*2f10*/  @!P1 BRA `(.L_x_63) ;  /* 0x0000000000049947 */ /* 0x000fea0003800000 */
[----:B------:R0:W5:Y:S02]  /*2f20*/  LDG.E.LTC128B.U16 R168, desc[UR36][R160.64+0x40] ;  /* 0x00004024a0a87981 */ /* 0x000164000c1e1520 */
.L_x_63:
[----:B------:R-:W-:Y:S05]  /*2f30*/  BSYNC B1 ;  /* 0x0000000000017941 */ /* 0x000fea0003800000 */
.L_x_62:
        /* <DEDUP_REMOVED lines=12> */
.L_x_65:
[----:B------:R-:W-:Y:S05]  /*3000*/  BSYNC B1 ;  /* 0x0000000000017941 */ /* 0x000fea0003800000 */
.L_x_64:
        /* <DEDUP_REMOVED lines=12> */
.L_x_67:
[----:B------:R-:W-:Y:S05]  /*30d0*/  BSYNC B1 ;  /* 0x0000000000017941 */ /* 0x000fea0003800000 */
.L_x_66:
        /* <DEDUP_REMOVED lines=12> */
.L_x_69:
[----:B------:R-:W-:Y:S05]  /*31a0*/  BSYNC B1 ;  /* 0x0000000000017941 */ /* 0x000fea0003800000 */
.L_x_68:
[----:B-1---5:R-:W-:Y:S01]  /*31b0*/  HADD2.F32 R90, -RZ, R168.H0_H0 ;  /* 0x200000a8ff5a7230 */ /* 0x022fe20000004100 */
[----:B------:R-:W-:Y:S01]  /*31c0*/  @P3 MOV R91, R171 ;  /* 0x000000ab005b3202 */ /* 0x000fe20000000f00 */
[----:B------:R-:W-:Y:S01]  /*31d0*/  BSSY B1, `(.L_x_70) ;  /* 0x000000a000017945 */ /* 0x000fe20003800000 */
[----:B------:R-:W-:Y:S02]  /*31e0*/  ISETP.GT.AND P1, PT, R0, 0x28, P2 ;  /* 0x000000280000780c */ /* 0x000fe40001724270 */
        /* <DEDUP_REMOVED lines=8> */
.L_x_71:
[----:B------:R-:W-:Y:S05]  /*3270*/  BSYNC B1 ;  /* 0x0000000000017941 */ /* 0x000fea0003800000 */
.L_x_70:
        /* <DEDUP_REMOVED lines=12> */
.L_x_73:
[----:B------:R-:W-:Y:S05]  /*3340*/  BSYNC B1 ;  /* 0x0000000000017941 */ /* 0x000fea0003800000 */
.L_x_72:
        /* <DEDUP_REMOVED lines=12> */
.L_x_75:
[----:B------:R-:W-:Y:S05]  /*3410*/  BSYNC B1 ;  /* 0x0000000000017941 */ /* 0x000fea0003800000 */
.L_x_74:
        /* <DEDUP_REMOVED lines=12> */
.L_x_77:
[----:B------:R-:W-:Y:S05]  /*34e0*/  BSYNC B1 ;  /* 0x0000000000017941 */ /* 0x000fea0003800000 */
.L_x_76:
        /* <DEDUP_REMOVED lines=12> */
.L_x_79:
[----:B------:R-:W-:Y:S05]  /*35b0*/  BSYNC B1 ;  /* 0x0000000000017941 */ /* 0x000fea0003800000 */
.L_x_78:
        /* <DEDUP_REMOVED lines=12> */
.L_x_81:
[----:B------:R-:W-:Y:S05]  /*3680*/  BSYNC B1 ;  /* 0x0000000000017941 */ /* 0x000fea0003800000 */
.L_x_80:
        /* <DEDUP_REMOVED lines=12> */
.L_x_83:
[----:B------:R-:W-:Y:S05]  /*3750*/  BSYNC B1 ;  /* 0x0000000000017941 */ /* 0x000fea0003800000 */
.L_x_82:
        /* <DEDUP_REMOVED lines=12> */
.L_x_85:
[----:B------:R-:W-:Y:S05]  /*3820*/  BSYNC B1 ;  /* 0x0000000000017941 */ /* 0x000fea0003800000 */
.L_x_84:
        /* <DEDUP_REMOVED lines=12> */
.L_x_87:
[----:B------:R-:W-:Y:S05]  /*38f0*/  BSYNC B1 ;  /* 0x0000000000017941 */ /* 0x000fea0003800000 */
.L_x_86:
        /* <DEDUP_REMOVED lines=12> */
.L_x_89:
[----:B------:R-:W-:Y:S05]  /*39c0*/  BSYNC B1 ;  /* 0x0000000000017941 */ /* 0x000fea0003800000 */
.L_x_88:
        /* <DEDUP_REMOVED lines=12> */
.L_x_91:
[----:B------:R-:W-:Y:S05]  /*3a90*/  BSYNC B1 ;  /* 0x0000000000017941 */ /* 0x000fea0003800000 */
.L_x_90:
        /* <DEDUP_REMOVED lines=12> */
.L_x_93:
[----:B------:R-:W-:Y:S05]  /*3b60*/  BSYNC B1 ;  /* 0x0000000000017941 */ /* 0x000fea0003800000 */
.L_x_92:
        /* <DEDUP_REMOVED lines=12> */
.L_x_95:
[----:B------:R-:W-:Y:S05]  /*3c30*/  BSYNC B1 ;  /* 0x0000000000017941 */ /* 0x000fea0003800000 */
.L_x_94:
        /* <DEDUP_REMOVED lines=12> */
.L_x_97:
[----:B------:R-:W-:Y:S05]  /*3d00*/  BSYNC B1 ;  /* 0x0000000000017941 */ /* 0x000fea0003800000 */
.L_x_96:
        /* <DEDUP_REMOVED lines=12> */
.L_x_99:
[----:B------:R-:W-:Y:S05]  /*3dd0*/  BSYNC B1 ;  /* 0x0000000000017941 */ /* 0x000fea0003800000 */
.L_x_98:
        /* <DEDUP_REMOVED lines=12> */
.L_x_101:
[----:B------:R-:W-:Y:S05]  /*3ea0*/  BSYNC B1 ;  /* 0x0000000000017941 */ /* 0x000fea0003800000 */
.L_x_100:
        /* <DEDUP_REMOVED lines=12> */
.L_x_103:
[----:B------:R-:W-:Y:S05]  /*3f70*/  BSYNC B1 ;  /* 0x0000000000017941 */ /* 0x000fea0003800000 */
.L_x_102:
        /* <DEDUP_REMOVED lines=12> */
.L_x_105:
[----:B------:R-:W-:Y:S05]  /*4040*/  BSYNC B1 ;  /* 0x0000000000017941 */ /* 0x000fea0003800000 */
.L_x_104:
        /* <DEDUP_REMOVED lines=12> */
.L_x_107:
[----:B------:R-:W-:Y:S05]  /*4110*/  BSYNC B1 ;  /* 0x0000000000017941 */ /* 0x000fea0003800000 */
.L_x_106:
        /* <DEDUP_REMOVED lines=12> */
.L_x_109:
[----:B------:R-:W-:Y:S05]  /*41e0*/  BSYNC B1 ;  /* 0x0000000000017941 */ /* 0x000fea0003800000 */
.L_x_108:
        /* <DEDUP_REMOVED lines=12> */
.L_x_111:
[----:B------:R-:W-:Y:S05]  /*42b0*/  BSYNC B1 ;  /* 0x0000000000017941 */ /* 0x000fea0003800000 */
.L_x_110:
        /* <DEDUP_REMOVED lines=12> */
.L_x_113:
[----:B------:R-:W-:Y:S05]  /*4380*/  BSYNC B1 ;  /* 0x0000000000017941 */ /* 0x000fea0003800000 */
.L_x_112:
        /* <DEDUP_REMOVED lines=12> */
.L_x_115:
[----:B------:R-:W-:Y:S05]  /*4450*/  BSYNC B1 ;  /* 0x0000000000017941 */ /* 0x000fea0003800000 */
.L_x_114:
        /* <DEDUP_REMOVED lines=12> */
.L_x_117:
[----:B------:R-:W-:Y:S05]  /*4520*/  BSYNC B1 ;  /* 0x0000000000017941 */ /* 0x000fea0003800000 */
.L_x_116:
        /* <DEDUP_REMOVED lines=12> */
.L_x_119:
[----:B------:R-:W-:Y:S05]  /*45f0*/  BSYNC B1 ;  /* 0x0000000000017941 */ /* 0x000fea0003800000 */
.L_x_118:
        /* <DEDUP_REMOVED lines=12> */
.L_x_121:
[----:B------:R-:W-:Y:S05]  /*46c0*/  BSYNC B1 ;  /* 0x0000000000017941 */ /* 0x000fea0003800000 */
.L_x_120:
        /* <DEDUP_REMOVED lines=12> */
.L_x_123:
[----:B------:R-:W-:Y:S05]  /*4790*/  BSYNC B1 ;  /* 0x0000000000017941 */ /* 0x000fea0003800000 */
.L_x_122:
        /* <DEDUP_REMOVED lines=12> */
.L_x_125:
[----:B------:R-:W-:Y:S05]  /*4860*/  BSYNC B1 ;  /* 0x0000000000017941 */ /* 0x000fea0003800000 */
.L_x_124:
        /* <DEDUP_REMOVED lines=12> */
.L_x_127:
[----:B------:R-:W-:Y:S05]  /*4930*/  BSYNC B1 ;  /* 0x0000000000017941 */ /* 0x000fea0003800000 */
.L_x_126:
        /* <DEDUP_REMOVED lines=12> */
.L_x_129:
[----:B------:R-:W-:Y:S05]  /*4a00*/  BSYNC B1 ;  /* 0x0000000000017941 */ /* 0x000fea0003800000 */
.L_x_128:
        /* <DEDUP_REMOVED lines=12> */
.L_x_131:
[----:B------:R-:W-:Y:S05]  /*4ad0*/  BSYNC B1 ;  /* 0x0000000000017941 */ /* 0x000fea0003800000 */
.L_x_130:
        /* <DEDUP_REMOVED lines=12> */
.L_x_133:
[----:B------:R-:W-:Y:S05]  /*4ba0*/  BSYNC B1 ;  /* 0x0000000000017941 */ /* 0x000fea0003800000 */
.L_x_132:
        /* <DEDUP_REMOVED lines=12> */
.L_x_135:
[----:B------:R-:W-:Y:S05]  /*4c70*/  BSYNC B1 ;  /* 0x0000000000017941 */ /* 0x000fea0003800000 */
.L_x_134:
        /* <DEDUP_REMOVED lines=12> */
.L_x_137:
[----:B------:R-:W-:Y:S05]  /*4d40*/  BSYNC B1 ;  /* 0x0000000000017941 */ /* 0x000fea0003800000 */
.L_x_136:
        /* <DEDUP_REMOVED lines=12> */
.L_x_139:
[----:B------:R-:W-:Y:S05]  /*4e10*/  BSYNC B1 ;  /* 0x0000000000017941 */ /* 0x000fea0003800000 */
.L_x_138:
        /* <DEDUP_REMOVED lines=12> */
.L_x_141:
[----:B------:R-:W-:Y:S05]  /*4ee0*/  BSYNC B1 ;  /* 0x0000000000017941 */ /* 0x000fea0003800000 */
.L_x_140:
        /* <DEDUP_REMOVED lines=12> */
.L_x_143:
[----:B------:R-:W-:Y:S05]  /*4fb0*/  BSYNC B1 ;  /* 0x0000000000017941 */ /* 0x000fea0003800000 */
.L_x_142:
        /* <DEDUP_REMOVED lines=12> */
.L_x_145:
[----:B------:R-:W-:Y:S05]  /*5080*/  BSYNC B1 ;  /* 0x0000000000017941 */ /* 0x000fea0003800000 */
.L_x_144:
        /* <DEDUP_REMOVED lines=12> */
.L_x_147:
[----:B------:R-:W-:Y:S05]  /*5150*/  BSYNC B1 ;  /* 0x0000000000017941 */ /* 0x000fea0003800000 */
.L_x_146:
        /* <DEDUP_REMOVED lines=12> */
.L_x_149:
[----:B------:R-:W-:Y:S05]  /*5220*/  BSYNC B1 ;  /* 0x0000000000017941 */ /* 0x000fea0003800000 */
.L_x_148:
        /* <DEDUP_REMOVED lines=12> */
.L_x_151:
[----:B------:R-:W-:Y:S05]  /*52f0*/  BSYNC B1 ;  /* 0x0000000000017941 */ /* 0x000fea0003800000 */
.L_x_150:
        /* <DEDUP_REMOVED lines=12> */
.L_x_153:
[----:B------:R-:W-:Y:S05]  /*53c0*/  BSYNC B1 ;  /* 0x0000000000017941 */ /* 0x000fea0003800000 */
.L_x_152:
        /* <DEDUP_REMOVED lines=12> */
.L_x_155:
[----:B------:R-:W-:Y:S05]  /*5490*/  BSYNC B1 ;  /* 0x0000000000017941 */ /* 0x000fea0003800000 */
.L_x_154:
[----:B-1---5:R-:W-:Y:S01]  /*54a0*/  HADD2.F32 R90, -RZ, R168.H0_H0 ;  /* 0x200000a8ff5a7230 */ /* 0x022fe20000004100 */
[----:B------:R-:W-:Y:S01]  /*54b0*/  ISETP.GT.AND P1, PT, R0, 0x79, P0 ;  /* 0x000000790000780c */ /* 0x000fe20000724270 */
[----:B------:R-:W-:Y:S01]  /*54c0*/  BSSY B1, `(.L_x_156) ;  /* 0x000000c000017945 */ /* 0x000fe20003800000 */
[----:B------:R-:W-:Y:S02]  /*54d0*/  IADD3 R165, P0, R165, 0x80, RZ ;  /* 0x00000080a5a57810 */ /* 0x000fe40007f1e0ff */
[----:B------:R-:W-:Y:S01]  /*54e0*/  FMUL R91, R90, R155 ;  /* 0x0000009b5a5b7220 */ /* 0x000fe20000400000 */
[----:B------:R-:W-:Y:S02]  /*54f0*/  @P3 IMAD.MOV.U32 R90, RZ, RZ, R170 ;  /* 0x000000ffff5a3224 */ /* 0x000fe400078e00aa */
[----:B------:R-:W-:Y:S02]  /*5500*/  IMAD.X R153, RZ, RZ, R153, P0 ;  /* 0x000000ffff997224 */ /* 0x000fe400000e0699 */
[----:B------:R-:W-:-:S05]  /*5510*/  FFMA R91, R150, R154, R91 ;  /* 0x0000009a965b7223 */ /* 0x000fca000000005b */
[----:B------:R-:W-:-:S04]  /*5520*/  F2FP.F16.F32.PACK_AB R91, RZ, R91 ;  /* 0x0000005bff5b723e */ /* 0x000fc800000000ff */
[----:B------:R-:W-:Y:S01]  /*5530*/  PRMT R92, R91, 0x7610, R92 ;  /* 0x000076105b5c7816 */ /* 0x000fe2000000005c */
[----:B------:R-:W-:-:S05]  /*5540*/  @P3 IMAD.MOV.U32 R91, RZ, RZ, R171 ;  /* 0x000000ffff5b3224 */ /* 0x000fca00078e00ab */
[----:B------:R1:W-:Y:S01]  /*5550*/  @P3 STG.E.U16 desc[UR36][R90.64+0xf0], R92 ;  /* 0x0000f05c5a003986 */ /* 0x0003e2000c101524 */
[----:B------:R-:W-:Y:S05]  /*5560*/  @!P1 BRA `(.L_x_157) ;  /* 0x0000000000049947 */ /* 0x000fea0003800000 */
[----:B------:R0:W5:Y:S02]  /*5570*/  LDG.E.LTC128B.U16 R168, desc[UR36][R88.64+0xf2] ;  /* 0x0000f22458a87981 */ /* 0x000164000c1e1520 */
.L_x_157:
[----:B------:R-:W-:Y:S05]  /*5580*/  BSYNC B1 ;  /* 0x0000000000017941 */ /* 0x000fea0003800000 */
.L_x_156:
[----:B0-2--5:R-:W-:Y:S01]  /*5590*/  HADD2.F32 R88, -RZ, R168.H0_H0 ;  /* 0x200000a8ff587230 */ /* 0x025fe20000004100 */
[----:B------:R-:W-:Y:S01]  /*55a0*/  ISETP.GT.AND P0, PT, R157, 0x80, PT ;  /* 0x000000809d00780c */ /* 0x000fe20003f04270 */
[----:B-1----:R-:W-:-:S03]  /*55b0*/  IMAD R92, R153, R12, RZ ;  /* 0x0000000c995c7224 */ /* 0x002fc600078e02ff */
[----:B------:R-:W-:Y:S01]  /*55c0*/  FMUL R90, R88, R155 ;  /* 0x0000009b585a7220 */ /* 0x000fe20000400000 */
[C---:B------:R-:W-:Y:S01]  /*55d0*/  IMAD R99, R165.reuse, R13, R92 ;  /* 0x0000000da5637224 */ /* 0x040fe200078e025c */
[----:B------:R-:W-:Y:S01]  /*55e0*/  ISETP.GT.AND P2, PT, R0, RZ, P0 ;  /* 0x000000ff0000720c */ /* 0x000fe20000744270 */
[----:B------:R-:W-:-:S04]  /*55f0*/  IMAD.WIDE.U32 R88, R165, R12, R20 ;  /* 0x0000000ca5587225 */ /* 0x000fc800078e0014 */
[----:B------:R-:W-:Y:S01]  /*5600*/  FFMA R151, R151, R154, R90 ;  /* 0x0000009a97977223 */ /* 0x000fe2000000005a */
[----:B------:R-:W-:Y:S01]  /*5610*/  IMAD.IADD R13, R89, 0x1, R99 ;  /* 0x00000001590d7824 */ /* 0x000fe200078e0263 */
[----:B------:R-:W-:-:S03]  /*5620*/  LEA R90, P3, R88, R8, 0x1 ;  /* 0x00000008585a7211 */ /* 0x000fc600078608ff */
[----:B------:R-:W-:Y:S02]  /*5630*/  F2FP.F16.F32.PACK_AB R151, RZ, R151 ;  /* 0x00000097ff97723e */ /* 0x000fe400000000ff */
[----:B------:R-:W-:-:S03]  /*5640*/  LEA.HI.X R91, R88, R9, R13, 0x1, P3 ;  /* 0x00000009585b7211 */ /* 0x000fc600018f0c0d */
[----:B------:R0:W-:Y:S04]  /*5650*/  @P1 STG.E.U16 desc[UR36][R170.64+0xf2], R151 ;  /* 0x0000f297aa001986 */ /* 0x0001e8000c101524 */
[----:B------:R-:W2:Y:S01]  /*5660*/  @P2 LDG.E.LTC128B.U16 R168, desc[UR36][R90.64] ;  /* 0x000000245aa82981 */ /* 0x000ea2000c1e1520 */
[----:B------:R-:W-:Y:S01]  /*5670*/  IMAD.WIDE.U32 R88, R165, R12, R6 ;  /* 0x0000000ca5587225 */ /* 0x000fe200078e0006 */
[C---:B------:R-:W-:Y:S01]  /*5680*/  SHF.L.U32 R95, R4.reuse, 0x8, RZ ;  /* 0x00000008045f7819 */ /* 0x040fe200000006ff */
[----:B------:R-:W-:Y:S01]  /*5690*/  BSSY B1, `(.L_x_158) ;  /* 0x0000011000017945 */ /* 0x000fe20003800000 */
[----:B------:R-:W-:Y:S01]  /*56a0*/  SHF.L.U64.HI R97, R4, 0x8, R5 ;  /* 0x0000000804617819 */ /* 0x000fe20000010205 */
[----:B------:R-:W-:Y:S01]  /*56b0*/  IMAD.IADD R89, R99, 0x1, R89 ;  /* 0x0000000163597824 */ /* 0x000fe200078e0259 */
[----:B------:R-:W-:Y:S01]  /*56c0*/  ISETP.GT.AND P3, PT, R0, 0x1, P0 ;  /* 0x000000010000780c */ /* 0x000fe20000764270 */
[----:B--2---:R-:W-:-:S05]  /*56d0*/  HADD2.F32 R92, -RZ, R168.H0_H0 ;  /* 0x200000a8ff5c7230 */ /* 0x004fca0000004100 */
[----:B------:R-:W-:Y:S01]  /*56e0*/  FMUL R13, R92, R155 ;  /* 0x0000009b5c0d7220 */ /* 0x000fe20000400000 */
[----:B------:R-:W-:Y:S01]  /*56f0*/  IMAD.WIDE.U32 R92, R23, R10, R88 ;  /* 0x0000000a175c7225 */ /* 0x000fe200078e0058 */
[----:B------:R-:W-:-:S03]  /*5700*/  IADD3 R88, P1, R95, R158, RZ ;  /* 0x0000009e5f587210 */ /* 0x000fc60007f3e0ff */
[----:B------:R-:W-:Y:S01]  /*5710*/  FFMA R13, R24, R154, R13 ;  /* 0x0000009a180d7223 */ /* 0x000fe2000000000d */
[----:B------:R-:W-:Y:S01]  /*5720*/  IMAD.IADD R5, R11, 0x1, R93 ;  /* 0x000000010b057824 */ /* 0x000fe200078e025d */
[C---:B------:R-:W-:Y:S01]  /*5730*/  LEA R4, P4, R92.reuse, R8, 0x1 ;  /* 0x000000085c047211 */ /* 0x040fe200078808ff */
[----:B------:R-:W-:Y:S02]  /*5740*/  IMAD.X R89, R97, 0x1, R159, P1 ;  /* 0x0000000161597824 */ /* 0x000fe400008e069f */
[----:B------:R-:W-:Y:S02]  /*5750*/  F2FP.F16.F32.PACK_AB R13, RZ, R13 ;  /* 0x0000000dff0d723e */ /* 0x000fe400000000ff */
[----:B------:R-:W-:-:S03]  /*5760*/  LEA.HI.X R5, R92, R9, R5, 0x1, P4 ;  /* 0x000000095c057211 */ /* 0x000fc600020f0c05 */
[----:B------:R0:W-:Y:S01]  /*5770*/  @P2 STG.E.U16 desc[UR36][R88.64], R13 ;  /* 0x0000000d58002986 */ /* 0x0001e2000c101524 */
[----:B------:R-:W-:Y:S05]  /*5780*/  @!P3 BRA `(.L_x_159) ;  /* 0x000000000004b947 */ /* 0x000fea0003800000 */
[----:B------:R1:W5:Y:S02]  /*5790*/  LDG.E.LTC128B.U16 R168, desc[UR36][R4.64+0x2] ;  /* 0x0000022404a87981 */ /* 0x000364000c1e1520 */
.L_x_159:
[----:B------:R-:W-:Y:S05]  /*57a0*/  BSYNC B1 ;  /* 0x0000000000017941 */ /* 0x000fea0003800000 */
.L_x_158:
[----:B------:R-:W-:Y:S01]  /*57b0*/  IMAD.WIDE.U32 R162, R165, R12, R162 ;  /* 0x0000000ca5a27225 */ /* 0x000fe200078e00a2 */
[----:B------:R-:W-:Y:S01]  /*57c0*/  ISETP.GT.AND P1, PT, R157, 0x88, PT ;  /* 0x000000889d00780c */ /* 0x000fe20003f24270 */
[----:B------:R-:W-:Y:S02]  /*57d0*/  BSSY B1, `(.L_x_160) ;  /* 0x0000012000017945 */ /* 0x000fe40003800000 */
[----:B-----5:R-:W-:Y:S01]  /*57e0*/  HADD2.F32 R20, -RZ, R168.H0_H0 ;  /* 0x200000a8ff147230 */ /* 0x020fe20000004100 */
[----:B------:R-:W-:Y:S01]  /*57f0*/  IADD3 R14, P2, R14, R162, RZ ;  /* 0x000000a20e0e7210 */ /* 0x000fe20007f5e0ff */
[----:B------:R-:W-:Y:S02]  /*5800*/  IMAD.IADD R99, R99, 0x1, R163 ;  /* 0x0000000163637824 */ /* 0x000fe400078e02a3 */
[----:B------:R-:W-:Y:S02]  /*5810*/  @P3 IMAD.MOV.U32 R15, RZ, RZ, R89 ;  /* 0x000000ffff0f3224 */ /* 0x000fe400078e0059 */
[----:B------:R-:W-:Y:S01]  /*5820*/  FMUL R20, R20, R155 ;  /* 0x0000009b14147220 */ /* 0x000fe20000400000 */
[----:B------:R-:W-:Y:S01]  /*5830*/  IMAD.X R21, R99, 0x1, R21, P2 ;  /* 0x0000000163157824 */ /* 0x000fe200010e0615 */
[----:B------:R-:W-:-:S02]  /*5840*/  LEA R12, P4, R14, R8, 0x1 ;  /* 0x000000080e0c7211 */ /* 0x000fc400078808ff */
[----:B------:R-:W-:Y:S01]  /*5850*/  FFMA R20, R25, R154, R20 ;  /* 0x0000009a19147223 */ /* 0x000fe20000000014 */
[----:B------:R-:W-:Y:S02]  /*5860*/  ISETP.GT.AND P2, PT, R0, RZ, P1 ;  /* 0x000000ff0000720c */ /* 0x000fe40000f44270 */
[----:B0-----:R-:W-:Y:S01]  /*5870*/  LEA.HI.X R13, R14, R9, R21, 0x1, P4 ;  /* 0x000000090e0d7211 */ /* 0x001fe200020f0c15 */
[----:B------:R-:W-:Y:S01]  /*5880*/  @P3 IMAD.MOV.U32 R14, RZ, RZ, R88 ;  /* 0x000000ffff0e3224 */ /* 0x000fe200078e0058 */
[----:B------:R-:W-:Y:S02]  /*5890*/  F2FP.F16.F32.PACK_AB R20, RZ, R20 ;  /* 0x00000014ff14723e */ /* 0x000fe400000000ff */
[----:B------:R-:W-:-:S03]  /*58a0*/  IADD3 R6, P4, R6, R162, RZ ;  /* 0x000000a206067210 */ /* 0x000fc60007f9e0ff */
[----:B------:R0:W-:Y:S02]  /*58b0*/  @P3 STG.E.U16 desc[UR36][R14.64+0x2], R20 ;  /* 0x000002140e003986 */ /* 0x0001e4000c101524 */
[----:B------:R-:W-:Y:S02]  /*58c0*/  IMAD.X R7, R7, 0x1, R99, P4 ;  /* 0x0000000107077824 */ /* 0x000fe400020e0663 */
[----:B------:R-:W-:Y:S06]  /*58d0*/  @!P2 BRA `(.L_x_161) ;  /* 0x000000000004a947 */ /* 0x000fec0003800000 */
[----:B------:R2:W5:Y:S02]  /*58e0*/  LDG.E.LTC128B.U16 R168, desc[UR36][R12.64] ;  /* 0x000000240ca87981 */ /* 0x000564000c1e1520 */
.L_x_161:
[----:B------:R-:W-:Y:S05]  /*58f0*/  BSYNC B1 ;  /* 0x0000000000017941 */ /* 0x000fea0003800000 */
.L_x_160:
[----:B0----5:R-:W-:Y:S01]  /*5900*/  HADD2.F32 R14, -RZ, R168.H0_H0 ;  /* 0x200000a8ff0e7230 */ /* 0x021fe20000004100 */
[----:B------:R-:W-:Y:S01]  /*5910*/  BSSY B1, `(.L_x_162) ;  /* 0x000000e000017945 */ /* 0x000fe20003800000 */
[----:B--2---:R-:W-:Y:S01]  /*5920*/  IMAD.WIDE.U32 R12, R23, R10, R6 ;  /* 0x0000000a170c7225 */ /* 0x004fe200078e0006 */
[----:B------:R-:W-:-:S03]  /*5930*/  IADD3 R6, P3, R88, R169, RZ ;  /* 0x000000a958067210 */ /* 0x000fc60007f7e0ff */
[----:B------:R-:W-:Y:S01]  /*5940*/  FMUL R7, R14, R155 ;  /* 0x0000009b0e077220 */ /* 0x000fe20000400000 */
[----:B------:R-:W-:Y:S01]  /*5950*/  IMAD.IADD R11, R11, 0x1, R13 ;  /* 0x000000010b0b7824 */ /* 0x000fe200078e020d */
[----:B------:R-:W-:Y:S02]  /*5960*/  LEA R8, P4, R12, R8, 0x1 ;  /* 0x000000080c087211 */ /* 0x000fe400078808ff */
[----:B------:R-:W-:Y:S02]  /*5970*/  FFMA R7, R26, R154, R7 ;  /* 0x0000009a1a077223 */ /* 0x000fe40000000007 */
[----:B------:R-:W-:Y:S02]  /*5980*/  LEA.HI.X R9, R12, R9, R11, 0x1, P4 ;  /* 0x000000090c097211 */ /* 0x000fe400020f0c0b */
[----:B------:R-:W-:Y:S02]  /*5990*/  ISETP.GT.AND P4, PT, R0, 0x1, P1 ;  /* 0x000000010000780c */ /* 0x000fe40000f84270 */
[----:B------:R-:W-:-:S02]  /*59a0*/  F2FP.F16.F32.PACK_AB R10, RZ, R7 ;  /* 0x00000007ff0a723e */ /* 0x000fc400000000ff */
[----:B------:R-:W-:-:S05]  /*59b0*/  IADD3.X R7, R89, R167, RZ, P3, !PT ;  /* 0x000000a759077210 */ /* 0x000fca0001ffe4ff */
[----:B------:R0:W-:Y:S04]  /*59c0*/  @P2 STG.E.U16 desc[UR36][R6.64], R10 ;  /* 0x0000000a06002986 */ /* 0x0001e8000c101524 */
[----:B------:R-:W-:Y:S05]  /*59d0*/  @!P4 BRA `(.L_x_163) ;  /* 0x000000000004c947 */ /* 0x000fea0003800000 */
[----:B------:R2:W5:Y:S02]  /*59e0*/  LDG.E.LTC128B.U16 R168, desc[UR36][R8.64+0x2] ;  /* 0x0000022408a87981 */ /* 0x000564000c1e1520 */
.L_x_163:
[----:B------:R-:W-:Y:S05]  /*59f0*/  BSYNC B1 ;  /* 0x0000000000017941 */ /* 0x000fea0003800000 */
.L_x_162:
[----:B0----5:R-:W-:Y:S01]  /*5a00*/  HADD2.F32 R10, -RZ, R168.H0_H0 ;  /* 0x200000a8ff0a7230 */ /* 0x021fe20000004100 */
[----:B------:R-:W-:Y:S01]  /*5a10*/  ISETP.GT.AND P2, PT, R0, 0x8, P0 ;  /* 0x000000080000780c */ /* 0x000fe20000744270 */
[----:B------:R-:W-:Y:S03]  /*5a20*/  BSSY B1, `(.L_x_164) ;  /* 0x0000007000017945 */ /* 0x000fe60003800000 */
[----:B------:R-:W-:-:S04]  /*5a30*/  FMUL R10, R10, R155 ;  /* 0x0000009b0a0a7220 */ /* 0x000fc80000400000 */
[----:B------:R-:W-:-:S05]  /*5a40*/  FFMA R10, R27, R154, R10 ;  /* 0x0000009a1b0a7223 */ /* 0x000fca000000000a */
[----:B------:R-:W-:-:S05]  /*5a50*/  F2FP.F16.F32.PACK_AB R10, RZ, R10 ;  /* 0x0000000aff0a723e */ /* 0x000fca00000000ff */
[----:B------:R0:W-:Y:S01]  /*5a60*/  @P4 STG.E.U16 desc[UR36][R6.64+0x2], R10 ;  /* 0x0000020a06004986 */ /* 0x0001e2000c101524 */
[----:B------:R-:W-:Y:S05]  /*5a70*/  @!P2 BRA `(.L_x_165) ;  /* 0x000000000004a947 */ /* 0x000fea0003800000 */
[----:B------:R0:W5:Y:S02]  /*5a80*/  LDG.E.LTC128B.U16 R168, desc[UR36][R4.64+0x10] ;  /* 0x0000102404a87981 */ /* 0x000164000c1e1520 */
.L_x_165:
[----:B------:R-:W-:Y:S05]  /*5a90*/  BSYNC B1 ;  /* 0x0000000000017941 */ /* 0x000fea0003800000 */
.L_x_164:
[----:B0----5:R-:W-:Y:S01]  /*5aa0*/  HADD2.F32 R6, -RZ, R168.H0_H0 ;  /* 0x200000a8ff067230 */ /* 0x021fe20000004100 */
[----:B------:R-:W-:Y:S01]  /*5ab0*/  ISETP.GT.AND P4, PT, R0, 0x9, P0 ;  /* 0x000000090000780c */ /* 0x000fe20000784270 */
[----:B------:R-:W-:Y:S03]  /*5ac0*/  BSSY B1, `(.L_x_166) ;  /* 0x000000a000017945 */ /* 0x000fe60003800000 */
[----:B------:R-:W-:Y:S01]  /*5ad0*/  FMUL R7, R6, R155 ;  /* 0x0000009b06077220 */ /* 0x000fe20000400000 */
[----:B------:R-:W-:-:S03]  /*5ae0*/  IMAD.MOV.U32 R6, RZ, RZ, R88 ;  /* 0x000000ffff067224 */ /* 0x000fc600078e0058 */
[----:B------:R-:W-:-:S05]  /*5af0*/  FFMA R7, R28, R154, R7 ;  /* 0x0000009a1c077223 */ /* 0x000fca0000000007 */
[----:B------:R-:W-:-:S04]  /*5b00*/  F2FP.F16.F32.PACK_AB R7, RZ, R7 ;  /* 0x00000007ff07723e */ /* 0x000fc800000000ff */
[----:B------:R-:W-:Y:S01]  /*5b10*/  PRMT R10, R7, 0x7610, R10 ;  /* 0x00007610070a7816 */ /* 0x000fe2000000000a */
[----:B------:R-:W-:-:S05]  /*5b20*/  IMAD.MOV.U32 R7, RZ, RZ, R89 ;  /* 0x000000ffff077224 */ /* 0x000fca00078e0059 */
[----:B------:R0:W-:Y:S01]  /*5b30*/  @P2 STG.E.U16 desc[UR36][R6.64+0x10], R10 ;  /* 0x0000100a06002986 */ /* 0x0001e2000c101524 */
[----:B------:R-:W-:Y:S05]  /*5b40*/  @!P4 BRA `(.L_x_167) ;  /* 0x000000000004c947 */ /* 0x000fea0003800000 */
[----:B------:R0:W5:Y:S02]  /*5b50*/  LDG.E.LTC128B.U16 R168, desc[UR36][R4.64+0x12] ;  /* 0x0000122404a87981 */ /* 0x000164000c1e1520 */
.L_x_167:
[----:B------:R-:W-:Y:S05]  /*5b60*/  BSYNC B1 ;  /* 0x0000000000017941 */ /* 0x000fea0003800000 */
.L_x_166:
        /* <DEDUP_REMOVED lines=9> */
.L_x_169:
[----:B------:R-:W-:Y:S05]  /*5c00*/  BSYNC B1 ;  /* 0x0000000000017941 */ /* 0x000fea0003800000 */
.L_x_168:
[----:B0----5:R-:W-:Y:S01]  /*5c10*/  HADD2.F32 R10, -RZ, R168.H0_H0 ;  /* 0x200000a8ff0a7230 */ /* 0x021fe20000004100 */
[----:B------:R-:W-:Y:S01]  /*5c20*/  ISETP.GT.AND P2, PT, R0, 0x9, P1 ;  /* 0x000000090000780c */ /* 0x000fe20000f44270 */
[----:B------:R-:W-:Y:S03]  /*5c30*/  BSSY B1, `(.L_x_170) ;  /* 0x0000009000017945 */ /* 0x000fe60003800000 */
[----:B------:R-:W-:Y:S01]  /*5c40*/  FMUL R11, R10, R155 ;  /* 0x0000009b0a0b7220 */ /* 0x000fe20000400000 */
[----:B------:R-:W-:-:S03]  /*5c50*/  IADD3 R10, P4, R169, R88, RZ ;  /* 0x00000058a90a7210 */ /* 0x000fc60007f9e0ff */
[----:B------:R-:W-:-:S05]  /*5c60*/  FFMA R11, R30, R154, R11 ;  /* 0x0000009a1e0b7223 */ /* 0x000fca000000000b */
[----:B------:R-:W-:Y:S01]  /*5c70*/  F2FP.F16.F32.PACK_AB R12, RZ, R11 ;  /* 0x0000000bff0c723e */ /* 0x000fe200000000ff */
[----:B------:R-:W-:-:S05]  /*5c80*/  IMAD.X R11, R167, 0x1, R89, P4 ;  /* 0x00000001a70b7824 */ /* 0x000fca00020e0659 */
[----:B------:R0:W-:Y:S01]  /*5c90*/  @P3 STG.E.U16 desc[UR36][R10.64+0x10], R12 ;  /* 0x0000100c0a003986 */ /* 0x0001e2000c101524 */
[----:B------:R-:W-:Y:S05]  /*5ca0*/  @!P2 BRA `(.L_x_171) ;  /* 0x000000000004a947 */ /* 0x000fea0003800000 */
[----:B------:R0:W5:Y:S02]  /*5cb0*/  LDG.E.LTC128B.U16 R168, desc[UR36][R8.64+0x12] ;  /* 0x0000122408a87981 */ /* 0x000164000c1e1520 */
.L_x_171:
[----:B------:R-:W-:Y:S05]  /*5cc0*/  BSYNC B1 ;  /* 0x0000000000017941 */ /* 0x000fea0003800000 */
.L_x_170:
[----:B0----5:R-:W-:Y:S01]  /*5cd0*/  HADD2.F32 R10, -RZ, R168.H0_H0 ;  /* 0x200000a8ff0a7230 */ /* 0x021fe20000004100 */
[----:B------:R-:W-:Y:S04]  /*5ce0*/  BSSY B1, `(.L_x_172) ;  /* 0x000000a000017945 */ /* 0x000fe80003800000 */
[----:B------:R-:W-:Y:S01]  /*5cf0*/  FMUL R12, R10, R155 ;  /* 0x0000009b0a0c7220 */ /* 0x000fe20000400000 */
[----:B------:R-:W-:-:S03]  /*5d00*/  IADD3 R10, P3, P4, R169, R158, R95 ;  /* 0x0000009ea90a7210 */ /* 0x000fc60007c7e05f */
[----:B------:R-:W-:Y:S01]  /*5d10*/  FFMA R12, R31, R154, R12 ;  /* 0x0000009a1f0c7223 */ /* 0x000fe2000000000c */
[----:B------:R-:W-:Y:S02]  /*5d20*/  IADD3.X R11, R167, R159, R97, P3, P4 ;  /* 0x0000009fa70b7210 */ /* 0x000fe40001fe8461 */
[----:B------:R-:W-:Y:S02]  /*5d30*/  ISETP.GT.AND P3, PT, R0, 0x10, P0 ;  /* 0x000000100000780c */ /* 0x000fe40000764270 */
[----:B------:R-:W-:-:S05]  /*5d40*/  F2FP.F16.F32.PACK_AB R12, RZ, R12 ;  /* 0x0000000cff0c723e */ /* 0x000fca00000000ff */
[----:B------:R0:W-:Y:S06]  /*5d50*/  @P2 STG.E.U16 desc[UR36][R10.64+0x12], R12 ;  /* 0x0000120c0a002986 */ /* 0x0001ec000c101524 */
[----:B------:R-:W-:Y:S05]  /*5d60*/  @!P3 BRA `(.L_x_173) ;  /* 0x000000000004b947 */ /* 0x000fea0003800000 */
[----:B------:R0:W5:Y:S02]  /*5d70*/  LDG.E.LTC128B.U16 R168, desc[UR36][R4.64+0x20] ;  /* 0x0000202404a87981 */ /* 0x000164000c1e1520 */
.L_x_173:
[----:B------:R-:W-:Y:S05]  /*5d80*/  BSYNC B1 ;  /* 0x0000000000017941 */ /* 0x000fea0003800000 */
.L_x_172:
        /* <DEDUP_REMOVED lines=9> */
.L_x_175:
[----:B------:R-:W-:Y:S05]  /*5e20*/  BSYNC B1 ;  /* 0x0000000000017941 */ /* 0x000fea0003800000 */
.L_x_174:
[----:B-----5:R-:W-:Y:S01]  /*5e30*/  HADD2.F32 R12, -RZ, R168.H0_H0 ;  /* 0x200000a8ff0c7230 */ /* 0x020fe20000004100 */
        /* <DEDUP_REMOVED lines=8> */
.L_x_177:
[----:B------:R-:W-:Y:S05]  /*5ec0*/  BSYNC B1 ;  /* 0x0000000000017941 */ /* 0x000fea0003800000 */
.L_x_176:
        /* <DEDUP_REMOVED lines=9> */
.L_x_179:
[----:B------:R-:W-:Y:S05]  /*5f60*/  BSYNC B1 ;  /* 0x0000000000017941 */ /* 0x000fea0003800000 */
.L_x_178:
        /* <DEDUP_REMOVED lines=9> */
.L_x_181:
[----:B------:R-:W-:Y:S05]  /*6000*/  BSYNC B1 ;  /* 0x0000000000017941 */ /* 0x000fea0003800000 */
.L_x_180:
        /* <DEDUP_REMOVED lines=9> */
.L_x_183:
[----:B------:R-:W-:Y:S05]  /*60a0*/  BSYNC B1 ;  /* 0x0000000000017941 */ /* 0x000fea0003800000 */
.L_x_182:
        /* <DEDUP_REMOVED lines=9> */
.L_x_185:
[----:B------:R-:W-:Y:S05]  /*6140*/  BSYNC B1 ;  /* 0x0000000000017941 */ /* 0x000fea0003800000 */
.L_x_184:
        /* <DEDUP_REMOVED lines=9> */
.L_x_187:
[----:B------:R-:W-:Y:S05]  /*61e0*/  BSYNC B1 ;  /* 0x0000000000017941 */ /* 0x000fea0003800000 */
.L_x_186:
        /* <DEDUP_REMOVED lines=9> */
.L_x_189:
[----:B------:R-:W-:Y:S05]  /*6280*/  BSYNC B1 ;  /* 0x0000000000017941 */ /* 0x000fea0003800000 */
.L_x_188:
        /* <DEDUP_REMOVED lines=9> */
.L_x_191:
[----:B------:R-:W-:Y:S05]  /*6320*/  BSYNC B1 ;  /* 0x0000000000017941 */ /* 0x000fea0003800000 */
.L_x_190:
        /* <DEDUP_REMOVED lines=9> */
.L_x_193:
[----:B------:R-:W-:Y:S05]  /*63c0*/  BSYNC B1 ;  /* 0x0000000000017941 */ /* 0x000fea0003800000 */
.L_x_192:
        /* <DEDUP_REMOVED lines=9> */
.L_x_195:
[----:B------:R-:W-:Y:S05]  /*6460*/  BSYNC B1 ;  /* 0x0000000000017941 */ /* 0x000fea0003800000 */
.L_x_194:
        /* <DEDUP_REMOVED lines=9> */
.L_x_197:
[----:B------:R-:W-:Y:S05]  /*6500*/  BSYNC B1 ;  /* 0x0000000000017941 */ /* 0x000fea0003800000 */
.L_x_196:
        /* <DEDUP_REMOVED lines=9> */
.L_x_199:
[----:B------:R-:W-:Y:S05]  /*65a0*/  BSYNC B1 ;  /* 0x0000000000017941 */ /* 0x000fea0003800000 */
.L_x_198:
        /* <DEDUP_REMOVED lines=9> */
.L_x_201:
[----:B------:R-:W-:Y:S05]  /*6640*/  BSYNC B1 ;  /* 0x0000000000017941 */ /* 0x000fea0003800000 */
.L_x_200:
        /* <DEDUP_REMOVED lines=9> */
.L_x_203:
[----:B------:R-:W-:Y:S05]  /*66e0*/  BSYNC B1 ;  /* 0x0000000000017941 */ /* 0x000fea0003800000 */
.L_x_202:
        /* <DEDUP_REMOVED lines=9> */
.L_x_205:
[----:B------:R-:W-:Y:S05]  /*6780*/  BSYNC B1 ;  /* 0x0000000000017941 */ /* 0x000fea0003800000 */
.L_x_204:
        /* <DEDUP_REMOVED lines=9> */
.L_x_207:
[----:B------:R-:W-:Y:S05]  /*6820*/  BSYNC B1 ;  /* 0x0000000000017941 */ /* 0x000fea0003800000 */
.L_x_206:
        /* <DEDUP_REMOVED lines=9> */
.L_x_209:
[----:B------:R-:W-:Y:S05]  /*68c0*/  BSYNC B1 ;  /* 0x0000000000017941 */ /* 0x000fea0003800000 */
.L_x_208:
        /* <DEDUP_REMOVED lines=9> */
.L_x_211:
[----:B------:R-:W-:Y:S05]  /*6960*/  BSYNC B1 ;  /* 0x0000000000017941 */ /* 0x000fea0003800000 */
.L_x_210:
        /* <DEDUP_REMOVED lines=9> */
.L_x_213:
[----:B------:R-:W-:Y:S05]  /*6a00*/  BSYNC B1 ;  /* 0x0000000000017941 */ /* 0x000fea0003800000 */
.L_x_212:
        /* <DEDUP_REMOVED lines=9> */
.L_x_215:
[----:B------:R-:W-:Y:S05]  /*6aa0*/  BSYNC B1 ;  /* 0x0000000000017941 */ /* 0x000fea0003800000 */
.L_x_214:
        /* <DEDUP_REMOVED lines=9> */
.L_x_217:
[----:B------:R-:W-:Y:S05]  /*6b40*/  BSYNC B1 ;  /* 0x0000000000017941 */ /* 0x000fea0003800000 */
.L_x_216:
        /* <DEDUP_REMOVED lines=9> */
.L_x_219:
[----:B------:R-:W-:Y:S05]  /*6be0*/  BSYNC B1 ;  /* 0x0000000000017941 */ /* 0x000fea0003800000 */
.L_x_218:
        /* <DEDUP_REMOVED lines=9> */
.L_x_221:
[----:B------:R-:W-:Y:S05]  /*6c80*/  BSYNC B1 ;  /* 0x0000000000017941 */ /* 0x000fea0003800000 */
.L_x_220:
        /* <DEDUP_REMOVED lines=9> */
.L_x_223:
[----:B------:R-:W-:Y:S05]  /*6d20*/  BSYNC B1 ;  /* 0x0000000000017941 */ /* 0x000fea0003800000 */
.L_x_222:
        /* <DEDUP_REMOVED lines=9> */
.L_x_225:
[----:B------:R-:W-:Y:S05]  /*6dc0*/  BSYNC B1 ;  /* 0x0000000000017941 */ /* 0x000fea0003800000 */
.L_x_224:
        /* <DEDUP_REMOVED lines=9> */
.L_x_227:
[----:B------:R-:W-:Y:S05]  /*6e60*/  BSYNC B1 ;  /* 0x0000000000017941 */ /* 0x000fea0003800000 */
.L_x_226:
        /* <DEDUP_REMOVED lines=9> */
.L_x_229:
[----:B------:R-:W-:Y:S05]  /*6f00*/  BSYNC B1 ;  /* 0x0000000000017941 */ /* 0x000fea0003800000 */
.L_x_228:
        /* <DEDUP_REMOVED lines=9> */
.L_x_231:
[----:B------:R-:W-:Y:S05]  /*6fa0*/  BSYNC B1 ;  /* 0x0000000000017941 */ /* 0x000fea0003800000 */
.L_x_230:
        /* <DEDUP_REMOVED lines=9> */
.L_x_233:
[----:B------:R-:W-:Y:S05]  /*7040*/  BSYNC B1 ;  /* 0x0000000000017941 */ /* 0x000fea0003800000 */
.L_x_232:
        /* <DEDUP_REMOVED lines=9> */
.L_x_235:
[----:B------:R-:W-:Y:S05]  /*70e0*/  BSYNC B1 ;  /* 0x0000000000017941 */ /* 0x000fea0003800000 */
.L_x_234:
        /* <DEDUP_REMOVED lines=9> */
.L_x_237:
[----:B------:R-:W-:Y:S05]  /*7180*/  BSYNC B1 ;  /* 0x0000000000017941 */ /* 0x000fea0003800000 */
.L_x_236:
        /* <DEDUP_REMOVED lines=9> */
.L_x_239:
[----:B------:R-:W-:Y:S05]  /*7220*/  BSYNC B1 ;  /* 0x0000000000017941 */ /* 0x000fea0003800000 */
.L_x_238:
        /* <DEDUP_REMOVED lines=9> */
.L_x_241:
[----:B------:R-:W-:Y:S05]  /*72c0*/  BSYNC B1 ;  /* 0x0000000000017941 */ /* 0x000fea0003800000 */
.L_x_240:
        /* <DEDUP_REMOVED lines=9> */
.L_x_243:
[----:B------:R-:W-:Y:S05]  /*7360*/  BSYNC B1 ;  /* 0x0000000000017941 */ /* 0x000fea0003800000 */
.L_x_242:
        /* <DEDUP_REMOVED lines=9> */
.L_x_245:
[----:B------:R-:W-:Y:S05]  /*7400*/  BSYNC B1 ;  /* 0x0000000000017941 */ /* 0x000fea0003800000 */
.L_x_244:
        /* <DEDUP_REMOVED lines=9> */
.L_x_247:
[----:B------:R-:W-:Y:S05]  /*74a0*/  BSYNC B1 ;  /* 0x0000000000017941 */ /* 0x000fea0003800000 */
.L_x_246:
        /* <DEDUP_REMOVED lines=9> */
.L_x_249:
[----:B------:R-:W-:Y:S05]  /*7540*/  BSYNC B1 ;  /* 0x0000000000017941 */ /* 0x000fea0003800000 */
.L_x_248:
        /* <DEDUP_REMOVED lines=9> */
.L_x_251:
[----:B------:R-:W-:Y:S05]  /*75e0*/  BSYNC B1 ;  /* 0x0000000000017941 */ /* 0x000fea0003800000 */
.L_x_250:
        /* <DEDUP_REMOVED lines=9> */
.L_x_253:
[----:B------:R-:W-:Y:S05]  /*7680*/  BSYNC B1 ;  /* 0x0000000000017941 */ /* 0x000fea0003800000 */
.L_x_252:
        /* <DEDUP_REMOVED lines=9> */
.L_x_255:
[----:B------:R-:W-:Y:S05]  /*7720*/  BSYNC B1 ;  /* 0x0000000000017941 */ /* 0x000fea0003800000 */
.L_x_254:
        /* <DEDUP_REMOVED lines=9> */
.L_x_257:
[----:B------:R-:W-:Y:S05]  /*77c0*/  BSYNC B1 ;  /* 0x0000000000017941 */ /* 0x000fea0003800000 */
.L_x_256:
        /* <DEDUP_REMOVED lines=9> */
.L_x_259:
[----:B------:R-:W-:Y:S05]  /*7860*/  BSYNC B1 ;  /* 0x0000000000017941 */ /* 0x000fea0003800000 */
.L_x_258:
        /* <DEDUP_REMOVED lines=9> */
.L_x_261:
[----:B------:R-:W-:Y:S05]  /*7900*/  BSYNC B1 ;  /* 0x0000000000017941 */ /* 0x000fea0003800000 */
.L_x_260:
        /* <DEDUP_REMOVED lines=9> */
.L_x_263:
[----:B------:R-:W-:Y:S05]  /*79a0*/  BSYNC B1 ;  /* 0x0000000000017941 */ /* 0x000fea0003800000 */
.L_x_262:
        /* <DEDUP_REMOVED lines=9> */
.L_x_265:
[----:B------:R-:W-:Y:S05]  /*7a40*/  BSYNC B1 ;  /* 0x0000000000017941 */ /* 0x000fea0003800000 */
.L_x_264:
        /* <DEDUP_REMOVED lines=9> */
.L_x_267:
[----:B------:R-:W-:Y:S05]  /*7ae0*/  BSYNC B1 ;  /* 0x0000000000017941 */ /* 0x000fea0003800000 */
.L_x_266:
        /* <DEDUP_REMOVED lines=9> */
.L_x_269:
[----:B------:R-:W-:Y:S05]  /*7b80*/  BSYNC B1 ;  /* 0x0000000000017941 */ /* 0x000fea0003800000 */
.L_x_268:
        /* <DEDUP_REMOVED lines=9> */
.L_x_271:
[----:B------:R-:W-:Y:S05]  /*7c20*/  BSYNC B1 ;  /* 0x0000000000017941 */ /* 0x000fea0003800000 */
.L_x_270:
        /* <DEDUP_REMOVED lines=9> */
.L_x_273:
[----:B------:R-:W-:Y:S05]  /*7cc0*/  BSYNC B1 ;  /* 0x0000000000017941 */ /* 0x000fea0003800000 */
.L_x_272:
        /* <DEDUP_REMOVED lines=9> */
.L_x_275:
[----:B------:R-:W-:Y:S05]  /*7d60*/  BSYNC B1 ;  /* 0x0000000000017941 */ /* 0x000fea0003800000 */
.L_x_274:
        /* <DEDUP_REMOVED lines=9> */
.L_x_277:
[----:B------:R-:W-:Y:S05]  /*7e00*/  BSYNC B1 ;  /* 0x0000000000017941 */ /* 0x000fea0003800000 */
.L_x_276:
        /* <DEDUP_REMOVED lines=9> */
.L_x_279:
[----:B------:R-:W-:Y:S05]  /*7ea0*/  BSYNC B1 ;  /* 0x0000000000017941 */ /* 0x000fea0003800000 */
.L_x_278:
[----:B01---5:R-:W-:Y:S01]  /*7eb0*/  HADD2.F32 R4, -RZ, R168.H0_H0 ;  /* 0x200000a8ff047230 */ /* 0x023fe20000004100 */
        /* <DEDUP_REMOVED lines=8> */
.L_x_281:
[----:B------:R-:W-:Y:S05]  /*7f40*/  BSYNC B1 ;  /* 0x0000000000017941 */ /* 0x000fea0003800000 */
.L_x_280:
[----:B0----5:R-:W-:Y:S01]  /*7f50*/  HADD2.F32 R4, -RZ, R168.H0_H0 ;  /* 0x200000a8ff047230 */ /* 0x021fe20000004100 */
        /* <DEDUP_REMOVED lines=11> */
.L_x_283:
[----:B------:R-:W-:Y:S05]  /*8010*/  BSYNC B1 ;  /* 0x0000000000017941 */ /* 0x000fea0003800000 */
.L_x_282:
[----:B------:R-:W-:Y:S05]  /*8020*/  @!P1 BRA `(.L_x_284) ;  /* 0x00000024003c9947 */ /* 0x000fea0003800000 */
[----:B-----5:R-:W-:-:S05]  /*8030*/  HADD2.F32 R168, -RZ, R168.H0_H0 ;  /* 0x200000a8ffa87230 */ /* 0x020fca0000004100 */
[----:B------:R-:W-:-:S04]  /*8040*/  FMUL R168, R168, R155 ;  /* 0x0000009ba8a87220 */ /* 0x000fc80000400000 */
[----:B------:R-:W-:-:S05]  /*8050*/  FFMA R168, R87, R154, R168 ;  /* 0x0000009a57a87223 */ /* 0x000fca00000000a8 */
[----:B------:R-:W-:-:S05]  /*8060*/  F2FP.F16.F32.PACK_AB R168, RZ, R168 ;  /* 0x000000a8ffa8723e */ /* 0x000fca00000000ff */
[----:B------:R0:W-:Y:S01]  /*8070*/  STG.E.U16 desc[UR36][R10.64+0xf2], R168 ;  /* 0x0000f2a80a007986 */ /* 0x0001e2000c101524 */
[----:B------:R-:W-:Y:S05]  /*8080*/  BRA `(.L_x_284) ;  /* 0x0000002400247947 */ /* 0x000fea0003800000 */
.L_x_33:
[----:B------:R-:W-:Y:S01]  /*8090*/  ULDC.64 UR4, c[0x0][0x5c0] ;  /* 0x0001700000047ab9 */ /* 0x000fe20000000a00 */
[----:B------:R-:W-:Y:S01]  /*80a0*/  ISETP.GT.AND P4, PT, R0, 0x1, P2 ;  /* 0x000000010000780c */ /* 0x000fe20001784270 */
[-C--:B------:R-:W-:Y:S01]  /*80b0*/  FMUL R88, R88, R154.reuse ;  /* 0x0000009a58587220 */ /* 0x080fe20000400000 */
[----:B------:R-:W-:Y:S01]  /*80c0*/  LEA R6, P1, R166, UR4, 0x1 ;  /* 0x00000004a6067c11 */ /* 0x000fe2000f8208ff */
[-C--:B------:R-:W-:Y:S01]  /*80d0*/  FMUL R89, R89, R154.reuse ;  /* 0x0000009a59597220 */ /* 0x080fe20000400000 */
[----:B------:R-:W-:Y:S02]  /*80e0*/  IMAD.SHL.U32 R11, R4, 0x10, RZ ;  /* 0x00000010040b7824 */ /* 0x000fe400078e00ff */
[-C--:B------:R-:W-:Y:S01]  /*80f0*/  FMUL R90, R90, R154.reuse ;  /* 0x0000009a5a5a7220 */ /* 0x080fe20000400000 */
[----:B------:R-:W-:Y:S01]  /*8100*/  LEA.HI.X R7, R166, UR5, R171, 0x1, P1 ;  /* 0x00000005a6077c11 */ /* 0x000fe200088f0cab */
[----:B------:R-:W-:Y:S01]  /*8110*/  FMUL R91, R91, R154 ;  /* 0x0000009a5b5b7220 */ /* 0x000fe20000400000 */
[----:B------:R-:W-:Y:S01]  /*8120*/  F2FP.F16.F32.PACK_AB R88, RZ, R88 ;  /* 0x00000058ff58723e */ /* 0x000fe200000000ff */
[-C--:B------:R-:W-:Y:S01]  /*8130*/  FMUL R92, R92, R154.reuse ;  /* 0x0000009a5c5c7220 */ /* 0x080fe20000400000 */
[----:B------:R-:W-:Y:S01]  /*8140*/  ISETP.GT.AND P1, PT, R157, 0x8, PT ;  /* 0x000000089d00780c */ /* 0x000fe20003f24270 */
[-C--:B------:R-:W-:Y:S01]  /*8150*/  FMUL R93, R93, R154.reuse ;  /* 0x0000009a5d5d7220 */ /* 0x080fe20000400000 */
[----:B------:R-:W-:Y:S01]  /*8160*/  F2FP.F16.F32.PACK_AB R89, RZ, R89 ;  /* 0x00000059ff59723e */ /* 0x000fe200000000ff */
[----:B------:R-:W-:Y:S01]  /*8170*/  @P0 STG.E.U16 desc[UR36][R6.64], R88 ;  /* 0x0000005806000986 */ /* 0x000fe2000c101524 */
[----:B------:R-:W-:Y:S01]  /*8180*/  ISETP.GT.AND P3, PT, R0, RZ, P1 ;  /* 0x000000ff0000720c */ /* 0x000fe20000f64270 */
[-C--:B------:R-:W-:Y:S01]  /*8190*/  FMUL R94, R94, R154.reuse ;  /* 0x0000009a5e5e7220 */ /* 0x080fe20000400000 */
[----:B------:R-:W-:Y:S01]  /*81a0*/  ISETP.GT.AND P0, PT, R0, 0x1, P1 ;  /* 0x000000010000780c */ /* 0x000fe20000f04270 */
[----:B------:R-:W-:Y:S01]  /*81b0*/  @P4 STG.E.U16 desc[UR36][R6.64+0x2], R89 ;  /* 0x0000025906004986 */ /* 0x000fe2000c101524 */
[----:B------:R-:W-:Y:S01]  /*81c0*/  SHF.L.U64.HI R9, R4, 0x4, R5 ;  /* 0x0000000404097819 */ /* 0x000fe20000010205 */
[----:B------:R-:W-:Y:S01]  /*81d0*/  FMUL R95, R95, R154 ;  /* 0x0000009a5f5f7220 */ /* 0x000fe20000400000 */
[----:B------:R-:W-:Y:S01]  /*81e0*/  IADD3 R12, P4, R11, R6, RZ ;  /* 0x000000060b0c7210 */ /* 0x000fe20007f9e0ff */
[----:B------:R-:W-:Y:S01]  /*81f0*/  FMUL R96, R96, R154 ;  /* 0x0000009a60607220 */ /* 0x000fe20000400000 */
[----:B------:R-:W-:Y:S01]  /*8200*/  F2FP.F16.F32.PACK_AB R90, RZ, R90 ;  /* 0x0000005aff5a723e */ /* 0x000fe200000000ff */
[-C--:B------:R-:W-:Y:S01]  /*8210*/  FMUL R97, R97, R154.reuse ;  /* 0x0000009a61617220 */ /* 0x080fe20000400000 */
[----:B------:R-:W-:Y:S01]  /*8220*/  F2FP.F16.F32.PACK_AB R91, RZ, R91 ;  /* 0x0000005bff5b723e */ /* 0x000fe200000000ff */
[----:B------:R-:W-:Y:S01]  /*8230*/  IMAD.X R13, R9, 0x1, R7, P4 ;  /* 0x00000001090d7824 */ /* 0x000fe200020e0607 */
[----:B------:R-:W-:Y:S01]  /*8240*/  ISETP.GT.AND P4, PT, R0, 0x9, P2 ;  /* 0x000000090000780c */ /* 0x000fe20001784270 */
[----:B------:R-:W-:Y:S01]  /*8250*/  FMUL R98, R98, R154 ;  /* 0x0000009a62627220 */ /* 0x000fe20000400000 */
[----:B------:R-:W-:Y:S01]  /*8260*/  F2FP.F16.F32.PACK_AB R92, RZ, R92 ;  /* 0x0000005cff5c723e */ /* 0x000fe200000000ff */
[-C--:B------:R-:W-:Y:S01]  /*8270*/  FMUL R99, R99, R154.reuse ;  /* 0x0000009a63637220 */ /* 0x080fe20000400000 */
[----:B------:R-:W-:Y:S01]  /*8280*/  @P3 STG.E.U16 desc[UR36][R12.64], R90 ;  /* 0x0000005a0c003986 */ /* 0x000fe2000c101524 */
[----:B------:R-:W-:Y:S01]  /*8290*/  ISETP.GT.AND P3, PT, R0, 0x8, P2 ;  /* 0x000000080000780c */ /* 0x000fe20001764270 */
[-C--:B------:R-:W-:Y:S01]  /*82a0*/  FMUL R100, R100, R154.reuse ;  /* 0x0000009a64647220 */ /* 0x080fe20000400000 */
[----:B------:R-:W-:Y:S01]  /*82b0*/  F2FP.F16.F32.PACK_AB R93, RZ, R93 ;  /* 0x0000005dff5d723e */ /* 0x000fe200000000ff */
[----:B------:R-:W-:Y:S01]  /*82c0*/  @P0 STG.E.U16 desc[UR36][R12.64+0x2], R91 ;  /* 0x0000025b0c000986 */ /* 0x000fe2000c101524 */
[----:B------:R-:W-:Y:S01]  /*82d0*/  ISETP.GT.AND P0, PT, R0, 0x8, P1 ;  /* 0x000000080000780c */ /* 0x000fe20000f04270 */
[----:B------:R-:W-:Y:S01]  /*82e0*/  FMUL R101, R101, R154 ;  /* 0x0000009a65657220 */ /* 0x000fe20000400000 */
[----:B------:R-:W-:Y:S01]  /*82f0*/  F2FP.F16.F32.PACK_AB R94, RZ, R94 ;  /* 0x0000005eff5e723e */ /* 0x000fe200000000ff */
[-C--:B------:R-:W-:Y:S01]  /*8300*/  FMUL R102, R102, R154.reuse ;  /* 0x0000009a66667220 */ /* 0x080fe20000400000 */
[----:B------:R-:W-:Y:S01]  /*8310*/  F2FP.F16.F32.PACK_AB R95, RZ, R95 ;  /* 0x0000005fff5f723e */ /* 0x000fe200000000ff */
[----:B------:R-:W-:Y:S01]  /*8320*/  FMUL R103, R103, R154 ;  /* 0x0000009a67677220 */ /* 0x000fe20000400000 */
[----:B------:R-:W-:Y:S01]  /*8330*/  F2FP.F16.F32.PACK_AB R96, RZ, R96 ;  /* 0x00000060ff60723e */ /* 0x000fe200000000ff */
[-C--:B------:R-:W-:Y:S01]  /*8340*/  FMUL R104, R104, R154.reuse ;  /* 0x0000009a68687220 */ /* 0x080fe20000400000 */
[----:B------:R-:W-:Y:S01]  /*8350*/  F2FP.F16.F32.PACK_AB R97, RZ, R97 ;  /* 0x00000061ff61723e */ /* 0x000fe200000000ff */
[----:B------:R-:W-:Y:S01]  /*8360*/  @P3 STG.E.U16 desc[UR36][R6.64+0x10], R92 ;  /* 0x0000105c06003986 */ /* 0x000fe2000c101524 */
[C---:B------:R-:W-:Y:S01]  /*8370*/  ISETP.GT.AND P3, PT, R0.reuse, 0x9, P1 ;  /* 0x000000090000780c */ /* 0x040fe20000f64270 */
[----:B------:R-:W-:Y:S01]  /*8380*/  FMUL R105, R105, R154 ;  /* 0x0000009a69697220 */ /* 0x000fe20000400000 */
[----:B------:R-:W-:Y:S01]  /*8390*/  F2FP.F16.F32.PACK_AB R98, RZ, R98 ;  /* 0x00000062ff62723e */ /* 0x000fe200000000ff */
        /* <DEDUP_REMOVED lines=162> */
[----:B------:R-:W-:Y:S01]  /*8dc0*/  IMAD.SHL.U32 R15, R4, 0x100, RZ ;  /* 0x00000100040f7824 */ /* 0x000fe200078e00ff */
[----:B------:R-:W-:Y:S01]  /*8dd0*/  F2FP.F16.F32.PACK_AB R145, RZ, R145 ;  /* 0x00000091ff91723e */ /* 0x000fe200000000ff */
[----:B------:R-:W-:Y:S01]  /*8de0*/  @P3 STG.E.U16 desc[UR36][R6.64+0xa0], R128 ;  /* 0x0000a08006003986 */ /* 0x000fe2000c101524 */
[----:B------:R-:W-:Y:S01]  /*8df0*/  ISETP.GT.AND P3, PT, R0, 0x51, P1 ;  /* 0x000000510000780c */ /* 0x000fe20000f64270 */
[----:B------:R-:W-:Y:S01]  /*8e00*/  FMUL R24, R24, R154 ;  /* 0x0000009a18187220 */ /* 0x000fe20000400000 */
[----:B------:R-:W-:Y:S01]  /*8e10*/  F2FP.F16.F32.PACK_AB R146, RZ, R146 ;  /* 0x00000092ff92723e */ /* 0x000fe200000000ff */
[----:B------:R-:W-:Y:S01]  /*8e20*/  @P4 STG.E.U16 desc[UR36][R6.64+0xa2], R129 ;  /* 0x0000a28106004986 */ /* 0x000fe2000c101524 */
[C---:B------:R-:W-:Y:S01]  /*8e30*/  ISETP.GT.AND P4, PT, R0.reuse, 0x58, P2 ;  /* 0x000000580000780c */ /* 0x040fe20001784270 */
        /* <DEDUP_REMOVED lines=18> */
[-C--:B------:R-:W-:Y:S01]  /*8f60*/  FMUL R30, R30, R154.reuse ;  /* 0x0000009a1e1e7220 */ /* 0x080fe20000400000 */
[----:B------:R-:W-:Y:S01]  /*8f70*/  SHF.L.U64.HI R5, R4, 0x8, R5 ;  /* 0x0000000804057819 */ /* 0x000fe20000010205 */
[----:B------:R-:W-:Y:S01]  /*8f80*/  FMUL R31, R31, R154 ;  /* 0x0000009a1f1f7220 */ /* 0x000fe20000400000 */
[----:B------:R-:W-:Y:S01]  /*8f90*/  F2FP.F16.F32.PACK_AB R24, RZ, R24 ;  /* 0x00000018ff18723e */ /* 0x000fe200000000ff */
[----:B------:R-:W-:Y:S01]  /*8fa0*/  @P3 STG.E.U16 desc[UR36][R12.64+0xb0], R134 ;  /* 0x0000b0860c003986 */ /* 0x000fe2000c101524 */
[----:B------:R-:W-:Y:S01]  /*8fb0*/  ISETP.GT.AND P3, PT, R0, 0x61, P2 ;  /* 0x000000610000780c */ /* 0x000fe20001764270 */
        /* <DEDUP_REMOVED lines=43> */
[C---:B------:R-:W-:Y:S01]  /*9270*/  ISETP.GT.AND P2, PT, R0.reuse, 0x79, P2 ;  /* 0x000000790000780c */ /* 0x040fe20001744270 */
        /* <DEDUP_REMOVED lines=10> */
[-C--:B------:R-:W-:Y:S01]  /*9320*/  FMUL R48, R48, R154.reuse ;  /* 0x0000009a30307220 */ /* 0x080fe20000400000 */
[----:B------:R-:W-:Y:S01]  /*9330*/  F2FP.F16.F32.PACK_AB R41, RZ, R41 ;  /* 0x00000029ff29723e */ /* 0x000fe200000000ff */
[----:B------:R-:W-:Y:S01]  /*9340*/  FMUL R49, R49, R154 ;  /* 0x0000009a31317220 */ /* 0x000fe20000400000 */
[----:B------:R-:W-:Y:S01]  /*9350*/  F2FP.F16.F32.PACK_AB R40, RZ, R40 ;  /* 0x00000028ff28723e */ /* 0x000fe200000000ff */
[----:B------:R-:W-:Y:S01]  /*9360*/  @P4 STG.E.U16 desc[UR36][R12.64+0xe0], R146 ;  /* 0x0000e0920c004986 */ /* 0x000fe2000c101524 */
[----:B------:R-:W-:Y:S01]  /*9370*/  F2FP.F16.F32.PACK_AB R42, RZ, R42 ;  /* 0x0000002aff2a723e */ /* 0x000fe200000000ff */
[-C--:B------:R-:W-:Y:S01]  /*9380*/  FMUL R50, R50, R154.reuse ;  /* 0x0000009a32327220 */ /* 0x080fe20000400000 */
[----:B------:R-:W-:Y:S01]  /*9390*/  F2FP.F16.F32.PACK_AB R43, RZ, R43 ;  /* 0x0000002bff2b723e */ /* 0x000fe200000000ff */
[----:B------:R-:W-:Y:S01]  /*93a0*/  @P0 STG.E.U16 desc[UR36][R12.64+0xe2], R147 ;  /* 0x0000e2930c000986 */ /* 0x000fe2000c101524 */
[C---:B------:R-:W-:Y:S01]  /*93b0*/  ISETP.GT.AND P0, PT, R0.reuse, 0x78, P1 ;  /* 0x000000780000780c */ /* 0x040fe20000f04270 */
[----:B------:R-:W-:Y:S01]  /*93c0*/  FMUL R51, R51, R154 ;  /* 0x0000009a33337220 */ /* 0x000fe20000400000 */
[----:B------:R-:W-:Y:S01]  /*93d0*/  ISETP.GT.AND P1, PT, R0, 0x79, P1 ;  /* 0x000000790000780c */ /* 0x000fe20000f24270 */
[----:B------:R-:W-:Y:S01]  /*93e0*/  @P3 STG.E.U16 desc[UR36][R6.64+0xf0], R148 ;  /* 0x0000f09406003986 */ /* 0x000fe2000c101524 */
[----:B------:R-:W-:Y:S01]  /*93f0*/  IADD3 R14, P3, P4, R11, R6, R15 ;  /* 0x000000060b0e7210 */ /* 0x000fe20007c7e00f */
[----:B------:R-:W-:Y:S01]  /*9400*/  FMUL R52, R52, R154 ;  /* 0x0000009a34347220 */ /* 0x000fe20000400000 */
[----:B------:R-:W-:Y:S01]  /*9410*/  F2FP.F16.F32.PACK_AB R44, RZ, R44 ;  /* 0x0000002cff2c723e */ /* 0x000fe200000000ff */
[----:B------:R0:W-:Y:S01]  /*9420*/  @P2 STG.E.U16 desc[UR36][R6.64+0xf2], R149 ;  /* 0x0000f29506002986 */ /* 0x0001e2000c101524 */
[----:B------:R-:W-:Y:S01]  /*9430*/  IADD3 R4, P2, R15, R6, RZ ;  /* 0x000000060f047210 */ /* 0x000fe20007f5e0ff */
[-C--:B------:R-:W-:Y:S01]  /*9440*/  FMUL R53, R53, R154.reuse ;  /* 0x0000009a35357220 */ /* 0x080fe20000400000 */
[-C--:B------:R-:W-:Y:S01]  /*9450*/  IADD3.X R15, R9, R7.reuse, R5, P3, P4 ;  /* 0x00000007090f7210 */ /* 0x080fe20001fe8405 */
[-C--:B------:R-:W-:Y:S01]  /*9460*/  FMUL R54, R54, R154.reuse ;  /* 0x0000009a36367220 */ /* 0x080fe20000400000 */
[----:B------:R-:W-:Y:S01]  /*9470*/  IADD3.X R5, R5, R7, RZ, P2, !PT ;  /* 0x0000000705057210 */ /* 0x000fe200017fe4ff */
[----:B------:R-:W-:Y:S01]  /*9480*/  @P0 STG.E.U16 desc[UR36][R12.64+0xf0], R150 ;  /* 0x0000f0960c000986 */ /* 0x000fe2000c101524 */
[----:B------:R-:W-:Y:S01]  /*9490*/  ISETP.GT.AND P0, PT, R157, 0x80, PT ;  /* 0x000000809d00780c */ /* 0x000fe20003f04270 */
[-C--:B------:R-:W-:Y:S01]  /*94a0*/  FMUL R55, R55, R154.reuse ;  /* 0x0000009a37377220 */ /* 0x080fe20000400000 */
[----:B------:R-:W-:Y:S01]  /*94b0*/  ISETP.GT.AND P3, PT, R157, 0x88, PT ;  /* 0x000000889d00780c */ /* 0x000fe20003f64270 */
[----:B------:R-:W-:Y:S01]  /*94c0*/  @P1 STG.E.U16 desc[UR36][R12.64+0xf2], R151 ;  /* 0x0000f2970c001986 */ /* 0x000fe2000c101524 */
[----:B------:R-:W-:Y:S01]  /*94d0*/  ISETP.GT.AND P1, PT, R0, RZ, P0 ;  /* 0x000000ff0000720c */ /* 0x000fe20000724270 */
[-C--:B------:R-:W-:Y:S01]  /*94e0*/  FMUL R56, R56, R154.reuse ;  /* 0x0000009a38387220 */ /* 0x080fe20000400000 */
[C---:B------:R-:W-:Y:S01]  /*94f0*/  ISETP.GT.AND P4, PT, R0.reuse, 0x1, P0 ;  /* 0x000000010000780c */ /* 0x040fe20000784270 */
[-C--:B------:R-:W-:Y:S01]  /*9500*/  FMUL R57, R57, R154.reuse ;  /* 0x0000009a39397220 */ /* 0x080fe20000400000 */
[----:B------:R-:W-:Y:S01]  /*9510*/  ISETP.GT.AND P2, PT, R0, RZ, P3 ;  /* 0x000000ff0000720c */ /* 0x000fe20001f44270 */
[-C--:B------:R-:W-:Y:S01]  /*9520*/  FMUL R58, R58, R154.reuse ;  /* 0x0000009a3a3a7220 */ /* 0x080fe20000400000 */
[----:B------:R-:W-:Y:S01]  /*9530*/  F2FP.F16.F32.PACK_AB R45, RZ, R45 ;  /* 0x0000002dff2d723e */ /* 0x000fe200000000ff */
[----:B------:R-:W-:Y:S01]  /*9540*/  FMUL R59, R59, R154 ;  /* 0x0000009a3b3b7220 */ /* 0x000fe20000400000 */
[----:B------:R-:W-:Y:S01]  /*9550*/  F2FP.F16.F32.PACK_AB R46, RZ, R46 ;  /* 0x0000002eff2e723e */ /* 0x000fe200000000ff */
[-C--:B------:R-:W-:Y:S01]  /*9560*/  FMUL R60, R60, R154.reuse ;  /* 0x0000009a3c3c7220 */ /* 0x080fe20000400000 */
[----:B------:R-:W-:Y:S01]  /*9570*/  F2FP.F16.F32.PACK_AB R47, RZ, R47 ;  /* 0x0000002fff2f723e */ /* 0x000fe200000000ff */
[----:B------:R-:W-:Y:S01]  /*9580*/  FMUL R61, R61, R154 ;  /* 0x0000009a3d3d7220 */ /* 0x000fe20000400000 */
[----:B------:R-:W-:Y:S01]  /*9590*/  F2FP.F16.F32.PACK_AB R48, RZ, R48 ;  /* 0x00000030ff30723e */ /* 0x000fe200000000ff */
[----:B------:R-:W-:Y:S01]  /*95a0*/  @P1 STG.E.U16 desc[UR36][R4.64], R24 ;  /* 0x0000001804001986 */ /* 0x000fe2000c101524 */
[----:B0-----:R-:W-:Y:S01]  /*95b0*/  IADD3 R6, P1, R11, R4, RZ ;  /* 0x000000040b067210 */ /* 0x001fe20007f3e0ff */
[-C--:B------:R-:W-:Y:S01]  /*95c0*/  FMUL R62, R62, R154.reuse ;  /* 0x0000009a3e3e7220 */ /* 0x080fe20000400000 */
[----:B------:R-:W-:Y:S01]  /*95d0*/  F2FP.F16.F32.PACK_AB R49, RZ, R49 ;  /* 0x00000031ff31723e */ /* 0x000fe200000000ff */
[----:B------:R-:W-:Y:S01]  /*95e0*/  @P4 STG.E.U16 desc[UR36][R4.64+0x2], R25 ;  /* 0x0000021904004986 */ /* 0x000fe2000c101524 */
[C---:B------:R-:W-:Y:S01]  /*95f0*/  ISETP.GT.AND P4, PT, R0.reuse, 0x1, P3 ;  /* 0x000000010000780c */ /* 0x040fe20001f84270 */
[--C-:B------:R-:W-:Y:S01]  /*9600*/  IMAD.X R7, R9, 0x1, R5.reuse, P1 ;  /* 0x0000000109077824 */ /* 0x100fe200008e0605 */
        /* <DEDUP_REMOVED lines=8> */
[----:B------:R-:W-:Y:S01]  /*9690*/  FMUL R66, R66, R154 ;  /* 0x0000009a42427220 */ /* 0x000fe20000400000 */
[----:B------:R-:W-:Y:S01]  /*96a0*/  F2FP.F16.F32.PACK_AB R52, RZ, R52 ;  /* 0x00000034ff34723e */ /* 0x000fe200000000ff */
[----:B------:R-:W-:Y:S01]  /*96b0*/  FMUL R67, R67, R154 ;  /* 0x0000009a43437220 */ /* 0x000fe20000400000 */
[----:B------:R0:W-:Y:S01]  /*96c0*/  @P4 STG.E.U16 desc[UR36][R6.64+0x2], R27 ;  /* 0x0000021b06004986 */ /* 0x0001e2000c101524 */
[----:B------:R-:W-:Y:S01]  /*96d0*/  IADD3 R8, P4, R11, R4, RZ ;  /* 0x000000040b087210 */ /* 0x000fe20007f9e0ff */
[-C--:B------:R-:W-:Y:S01]  /*96e0*/  FMUL R69, R69, R154.reuse ;  /* 0x0000009a45457220 */ /* 0x080fe20000400000 */
[----:B------:R-:W-:Y:S01]  /*96f0*/  F2FP.F16.F32.PACK_AB R53, RZ, R53 ;  /* 0x00000035ff35723e */ /* 0x000fe200000000ff */
[----:B------:R-:W-:Y:S01]  /*9700*/  @P1 STG.E.U16 desc[UR36][R4.64+0x10], R28 ;  /* 0x0000101c04001986 */ /* 0x000fe2000c101524 */
[C---:B------:R-:W-:Y:S01]  /*9710*/  ISETP.GT.AND P1, PT, R0.reuse, 0x8, P3 ;  /* 0x000000080000780c */ /* 0x040fe20001f24270 */
[----:B------:R-:W-:Y:S01]  /*9720*/  IMAD.X R9, R9, 0x1, R5, P4 ;  /* 0x0000000109097824 */ /* 0x000fe200020e0605 */
[C---:B------:R-:W-:Y:S01]  /*9730*/  ISETP.GT.AND P4, PT, R0.reuse, 0x9, P3 ;  /* 0x000000090000780c */ /* 0x040fe20001f84270 */
        /* <DEDUP_REMOVED lines=28> */
[--C-:B0-----:R-:W-:Y:S01]  /*9900*/  @P4 IMAD.MOV.U32 R6, RZ, RZ, R14.reuse ;  /* 0x000000ffff064224 */ /* 0x101fe200078e000e */
[----:B------:R-:W-:Y:S01]  /*9910*/  F2FP.F16.F32.PACK_AB R63, RZ, R63 ;  /* 0x0000003fff3f723e */ /* 0x000fe200000000ff */
[--C-:B------:R-:W-:Y:S01]  /*9920*/  @P4 IMAD.MOV.U32 R7, RZ, RZ, R15.reuse ;  /* 0x000000ffff074224 */ /* 0x100fe200078e000f */
[----:B------:R-:W-:Y:S01]  /*9930*/  F2FP.F16.F32.PACK_AB R64, RZ, R64 ;  /* 0x00000040ff40723e */ /* 0x000fe200000000ff */
[-C--:B------:R-:W-:Y:S01]  /*9940*/  FMUL R78, R78, R154.reuse ;  /* 0x0000009a4e4e7220 */ /* 0x080fe20000400000 */
[----:B------:R-:W-:Y:S01]  /*9950*/  F2FP.F16.F32.PACK_AB R65, RZ, R65 ;  /* 0x00000041ff41723e */ /* 0x000fe200000000ff */
[-C--:B------:R-:W-:Y:S01]  /*9960*/  FMUL R79, R79, R154.reuse ;  /* 0x0000009a4f4f7220 */ /* 0x080fe20000400000 */
[----:B------:R0:W-:Y:S01]  /*9970*/  @P4 STG.E.U16 desc[UR36][R6.64+0x20], R34 ;  /* 0x0000202206004986 */ /* 0x0001e2000c101524 */
        /* <DEDUP_REMOVED lines=9> */
[----:B------:R-:W-:Y:S01]  /*9a10*/  FMUL R84, R84, R154 ;  /* 0x0000009a54547220 */ /* 0x000fe20000400000 */
[----:B------:R-:W-:Y:S01]  /*9a20*/  F2FP.F16.F32.PACK_AB R70, RZ, R70 ;  /* 0x00000046ff46723e */ /* 0x000fe200000000ff */
[----:B0-----:R-:W-:Y:S01]  /*9a30*/  @P2 IMAD.MOV.U32 R6, RZ, RZ, R14 ;  /* 0x000000ffff062224 */ /* 0x001fe200078e000e */
[----:B------:R-:W-:Y:S01]  /*9a40*/  F2FP.F16.F32.PACK_AB R71, RZ, R71 ;  /* 0x00000047ff47723e */ /* 0x000fe200000000ff */
[----:B------:R-:W-:Y:S01]  /*9a50*/  @P2 IMAD.MOV.U32 R7, RZ, RZ, R15 ;  /* 0x000000ffff072224 */ /* 0x000fe200078e000f */
[----:B------:R-:W-:Y:S01]  /*9a60*/  F2FP.F16.F32.PACK_AB R72, RZ, R72 ;  /* 0x00000048ff48723e */ /* 0x000fe200000000ff */
[-C--:B------:R-:W-:Y:S01]  /*9a70*/  FMUL R85, R85, R154.reuse ;  /* 0x0000009a55557220 */ /* 0x080fe20000400000 */
[----:B------:R-:W-:Y:S01]  /*9a80*/  F2FP.F16.F32.PACK_AB R73, RZ, R73 ;  /* 0x00000049ff49723e */ /* 0x000fe200000000ff */
[-C--:B------:R-:W-:Y:S01]  /*9a90*/  FMUL R86, R86, R154.reuse ;  /* 0x0000009a56567220 */ /* 0x080fe20000400000 */
[----:B------:R0:W-:Y:S01]  /*9aa0*/  @P2 STG.E.U16 desc[UR36][R6.64+0x22], R35 ;  /* 0x0000222306002986 */ /* 0x0001e2000c101524 */
[C---:B------:R-:W-:Y:S01]  /*9ab0*/  ISETP.GT.AND P2, PT, R0.reuse, 0x18, P3 ;  /* 0x000000180000780c */ /* 0x040fe20001f44270 */
[----:B------:R-:W-:Y:S01]  /*9ac0*/  FMUL R87, R87, R154 ;  /* 0x0000009a57577220 */ /* 0x000fe20000400000 */
[----:B------:R-:W-:Y:S01]  /*9ad0*/  F2FP.F16.F32.PACK_AB R74, RZ, R74 ;  /* 0x0000004aff4a723e */ /* 0x000fe200000000ff */
[----:B------:R-:W-:Y:S01]  /*9ae0*/  @P1 STG.E.U16 desc[UR36][R4.64+0x30], R36 ;  /* 0x0000302404001986 */ /* 0x000fe2000c101524 */
[----:B------:R-:W-:-:S02]  /*9af0*/  ISETP.GT.AND P1, PT, R0, 0x19, P3 ;  /* 0x000000190000780c */ /* 0x000fc40001f24270 */
[----:B------:R-:W-:Y:S01]  /*9b00*/  F2FP.F16.F32.PACK_AB R75, RZ, R75 ;  /* 0x0000004bff4b723e */ /* 0x000fe200000000ff */
[----:B------:R-:W-:Y:S01]  /*9b10*/  @P4 STG.E.U16 desc[UR36][R4.64+0x32], R37 ;  /* 0x0000322504004986 */ /* 0x000fe2000c101524 */
[----:B------:R-:W-:Y:S02]  /*9b20*/  ISETP.GT.AND P4, PT, R0, 0x20, P0 ;  /* 0x000000200000780c */ /* 0x000fe40000784270 */
[----:B------:R-:W-:Y:S02]  /*9b30*/  F2FP.F16.F32.PACK_AB R76, RZ, R76 ;  /* 0x0000004cff4c723e */ /* 0x000fe400000000ff */
[----:B------:R-:W-:Y:S01]  /*9b40*/  F2FP.F16.F32.PACK_AB R77, RZ, R77 ;  /* 0x0000004dff4d723e */ /* 0x000fe200000000ff */
[----:B0-----:R-:W-:Y:S01]  /*9b50*/  @P2 IMAD.MOV.U32 R6, RZ, RZ, R14 ;  /* 0x000000ffff062224 */ /* 0x001fe200078e000e */
[----:B------:R-:W-:Y:S01]  /*9b60*/  F2FP.F16.F32.PACK_AB R78, RZ, R78 ;  /* 0x0000004eff4e723e */ /* 0x000fe200000000ff */
[----:B------:R-:W-:Y:S01]  /*9b70*/  @P2 IMAD.MOV.U32 R7, RZ, RZ, R15 ;  /* 0x000000ffff072224 */ /* 0x000fe200078e000f */
[----:B------:R-:W-:-:S02]  /*9b80*/  F2FP.F16.F32.PACK_AB R79, RZ, R79 ;  /* 0x0000004fff4f723e */ /* 0x000fc400000000ff */
[----:B------:R-:W-:Y:S02]  /*9b90*/  F2FP.F16.F32.PACK_AB R80, RZ, R80 ;  /* 0x00000050ff50723e */ /* 0x000fe400000000ff */
[----:B------:R0:W-:Y:S01]  /*9ba0*/  @P2 STG.E.U16 desc[UR36][R6.64+0x30], R38 ;  /* 0x0000302606002986 */ /* 0x0001e2000c101524 */
[----:B------:R-:W-:Y:S02]  /*9bb0*/  ISETP.GT.AND P2, PT, R0, 0x21, P0 ;  /* 0x000000210000780c */ /* 0x000fe40000744270 */
[----:B------:R-:W-:Y:S02]  /*9bc0*/  F2FP.F16.F32.PACK_AB R81, RZ, R81 ;  /* 0x00000051ff51723e */ /* 0x000fe400000000ff */
[----:B------:R-:W-:Y:S02]  /*9bd0*/  F2FP.F16.F32.PACK_AB R82, RZ, R82 ;  /* 0x00000052ff52723e */ /* 0x000fe400000000ff */
[----:B------:R-:W-:Y:S02]  /*9be0*/  F2FP.F16.F32.PACK_AB R83, RZ, R83 ;  /* 0x00000053ff53723e */ /* 0x000fe400000000ff */
[----:B------:R-:W-:-:S02]  /*9bf0*/  F2FP.F16.F32.PACK_AB R84, RZ, R84 ;  /* 0x00000054ff54723e */ /* 0x000fc400000000ff */
[----:B------:R-:W-:Y:S01]  /*9c00*/  F2FP.F16.F32.PACK_AB R85, RZ, R85 ;  /* 0x00000055ff55723e */ /* 0x000fe200000000ff */
[----:B0-----:R-:W-:Y:S01]  /*9c10*/  @P1 IMAD.MOV.U32 R7, RZ, RZ, R15 ;  /* 0x000000ffff071224 */ /* 0x001fe200078e000f */
[----:B------:R-:W-:Y:S02]  /*9c20*/  @P1 MOV R6, R14 ;  /* 0x0000000e00061202 */ /* 0x000fe40000000f00 */
[----:B------:R-:W-:Y:S02]  /*9c30*/  F2FP.F16.F32.PACK_AB R86, RZ, R86 ;  /* 0x00000056ff56723e */ /* 0x000fe400000000ff */
[----:B------:R-:W-:Y:S01]  /*9c40*/  F2FP.F16.F32.PACK_AB R87, RZ, R87 ;  /* 0x00000057ff57723e */ /* 0x000fe200000000ff */
[----:B------:R0:W-:Y:S01]  /*9c50*/  @P1 STG.E.U16 desc[UR36][R6.64+0x32], R39 ;  /* 0x0000322706001986 */ /* 0x0001e2000c101524 */
[----:B------:R-:W-:-:S03]  /*9c60*/  ISETP.GT.AND P1, PT, R0, 0x20, P3 ;  /* 0x000000200000780c */ /* 0x000fc60001f24270 */
[----:B------:R-:W-:Y:S01]  /*9c70*/  @P2 STG.E.U16 desc[UR36][R4.64+0x42], R41 ;  /* 0x0000422904002986 */ /* 0x000fe2000c101524 */
[----:B------:R-:W-:-:S03]  /*9c80*/  ISETP.GT.AND P2, PT, R0, 0x21, P3 ;  /* 0x000000210000780c */ /* 0x000fc60001f44270 */
[----:B------:R-:W-:Y:S01]  /*9c90*/  @P4 STG.E.U16 desc[UR36][R4.64+0x40], R40 ;  /* 0x0000402804004986 */ /* 0x000fe2000c101524 */
[----:B------:R-:W-:-:S05]  /*9ca0*/  ISETP.GT.AND P4, PT, R0, 0x28, P0 ;  /* 0x000000280000780c */ /* 0x000fca0000784270 */
[----:B0-----:R-:W-:Y:S02]  /*9cb0*/  @P1 IMAD.MOV.U32 R6, RZ, RZ, R14 ;  /* 0x000000ffff061224 */ /* 0x001fe400078e000e */
[----:B------:R-:W-:-:S05]  /*9cc0*/  @P1 IMAD.MOV.U32 R7, RZ, RZ, R15 ;  /* 0x000000ffff071224 */ /* 0x000fca00078e000f */
[----:B------:R0:W-:Y:S01]  /*9cd0*/  @P1 STG.E.U16 desc[UR36][R6.64+0x40], R42 ;  /* 0x0000402a06001986 */ /* 0x0001e2000c101524 */
[----:B------:R-:W-:Y:S01]  /*9ce0*/  ISETP.GT.AND P1, PT, R0, 0x29, P0 ;  /* 0x000000290000780c */ /* 0x000fe20000724270 */
[----:B0-----:R-:W-:Y:S02]  /*9cf0*/  @P2 IMAD.MOV.U32 R6, RZ, RZ, R14 ;  /* 0x000000ffff062224 */ /* 0x001fe400078e000e */
[----:B------:R-:W-:-:S05]  /*9d00*/  @P2 IMAD.MOV.U32 R7, RZ, RZ, R15 ;  /* 0x000000ffff072224 */ /* 0x000fca00078e000f */
        /* <DEDUP_REMOVED lines=10> */
[----:B0-----:R-:W-:Y:S01]  /*9db0*/  @P4 IMAD.MOV.U32 R6, RZ, RZ, R14 ;  /* 0x000000ffff064224 */ /* 0x001fe200078e000e */
[----:B------:R-:W-:-:S05]  /*9dc0*/  @P4 MOV R7, R15 ;  /* 0x0000000f00074202 */ /* 0x000fca0000000f00 */
[----:B------:R0:W-:Y:S01]  /*9dd0*/  @P4 STG.E.U16 desc[UR36][R6.64+0x52], R47 ;  /* 0x0000522f06004986 */ /* 0x0001e2000c101524 */
[----:B------:R-:W-:-:S03]  /*9de0*/  ISETP.GT.AND P4, PT, R0, 0x31, P0 ;  /* 0x000000310000780c */ /* 0x000fc60000784270 */
[----:B------:R-:W-:Y:S01]  /*9df0*/  @P1 STG.E.U16 desc[UR36][R4.64+0x60], R48 ;  /* 0x0000603004001986 */ /* 0x000fe2000c101524 */
[----:B------:R-:W-:Y:S01]  /*9e00*/  ISETP.GT.AND P1, PT, R0, 0x31, P3 ;  /* 0x000000310000780c */ /* 0x000fe20001f24270 */
[----:B0-----:R-:W-:Y:S02]  /*9e10*/  @P2 IMAD.MOV.U32 R6, RZ, RZ, R14 ;  /* 0x000000ffff062224 */ /* 0x001fe400078e000e */
[----:B------:R-:W-:-:S06]  /*9e20*/  @P2 IMAD.MOV.U32 R7, RZ, RZ, R15 ;  /* 0x000000ffff072224 */ /* 0x000fcc00078e000f */
[----:B------:R-:W-:Y:S01]  /*9e30*/  @P4 STG.E.U16 desc[UR36][R4.64+0x62], R49 ;  /* 0x0000623104004986 */ /* 0x000fe2000c101524 */
[----:B------:R-:W-:-:S03]  /*9e40*/  ISETP.GT.AND P4, PT, R0, 0x39, P0 ;  /* 0x000000390000780c */ /* 0x000fc60000784270 */
[----:B------:R0:W-:Y:S01]  /*9e50*/  @P2 STG.E.U16 desc[UR36][R6.64+0x60], R50 ;  /* 0x0000603206002986 */ /* 0x0001e2000c101524 */
[----:B------:R-:W-:Y:S01]  /*9e60*/  ISETP.GT.AND P2, PT, R0, 0x38, P0 ;  /* 0x000000380000780c */ /* 0x000fe20000744270 */
[----:B0-----:R-:W-:Y:S02]  /*9e70*/  @P1 IMAD.MOV.U32 R6, RZ, RZ, R14 ;  /* 0x000000ffff061224 */ /* 0x001fe400078e000e */
[----:B------:R-:W-:-:S05]  /*9e80*/  @P1 IMAD.MOV.U32 R7, RZ, RZ, R15 ;  /* 0x000000ffff071224 */ /* 0x000fca00078e000f */
[----:B------:R0:W-:Y:S01]  /*9e90*/  @P1 STG.E.U16 desc[UR36][R6.64+0x62], R51 ;  /* 0x0000623306001986 */ /* 0x0001e2000c101524 */
[----:B------:R-:W-:-:S04]  /*9ea0*/  ISETP.GT.AND P1, PT, R0, 0x38, P3 ;  /* 0x000000380000780c */ /* 0x000fc80001f24270 */
[----:B------:R-:W-:Y:S01]  /*9eb0*/  @P2 STG.E.U16 desc[UR36][R4.64+0x70], R52 ;  /* 0x0000703404002986 */ /* 0x000fe2000c101524 */
[----:B------:R-:W-:-:S03]  /*9ec0*/  ISETP.GT.AND P2, PT, R0, 0x39, P3 ;  /* 0x000000390000780c */ /* 0x000fc60001f44270 */
[----:B------:R-:W-:Y:S01]  /*9ed0*/  @P4 STG.E.U16 desc[UR36][R4.64+0x72], R53 ;  /* 0x0000723504004986 */ /* 0x000fe2000c101524 */
[----:B------:R-:W-:-:S04]  /*9ee0*/  ISETP.GT.AND P4, PT, R0, 0x40, P0 ;  /* 0x000000400000780c */ /* 0x000fc80000784270 */
        /* <DEDUP_REMOVED lines=12> */
[----:B0-----:R-:W-:Y:S01]  /*9fb0*/  @P2 MOV R6, R14 ;  /* 0x0000000e00062202 */ /* 0x001fe20000000f00 */
        /* <DEDUP_REMOVED lines=23> */
[----:B0-----:R-:W-:Y:S01]  /*a130*/  @P1 IMAD.MOV.U32 R6, RZ, RZ, R14 ;  /* 0x000000ffff061224 */ /* 0x001fe200078e000e */
[----:B------:R-:W-:-:S05]  /*a140*/  @P1 MOV R7, R15 ;  /* 0x0000000f00071202 */ /* 0x000fca0000000f00 */
        /* <DEDUP_REMOVED lines=25> */
[----:B------:R-:W-:Y:S02]  /*a2e0*/  ISETP.GT.AND P1, PT, R0, 0x68, P3 ;  /* 0x000000680000780c */ /* 0x000fe40001f24270 */
[----:B0-----:R-:W-:Y:S01]  /*a2f0*/  @P4 MOV R6, R14 ;  /* 0x0000000e00064202 */ /* 0x001fe20000000f00 */
[----:B------:R-:W-:-:S05]  /*a300*/  @P4 IMAD.MOV.U32 R7, RZ, RZ, R15 ;  /* 0x000000ffff074224 */ /* 0x000fca00078e000f */
        /* <DEDUP_REMOVED lines=15> */
[----:B------:R-:W-:Y:S01]  /*a400*/  ISETP.GT.AND P1, PT, R0, 0x71, P3 ;  /* 0x000000710000780c */ /* 0x000fe20001f24270 */
[----:B0-----:R-:W-:Y:S02]  /*a410*/  @P4 IMAD.MOV.U32 R6, RZ, RZ, R14 ;  /* 0x000000ffff064224 */ /* 0x001fe400078e000e */
[----:B------:R-:W-:-:S05]  /*a420*/  @P4 IMAD.MOV.U32 R7, RZ, RZ, R15 ;  /* 0x000000ffff074224 */ /* 0x000fca00078e000f */
[----:B------:R-:W-:Y:S01]  /*a430*/  @P2 STG.E.U16 desc[UR36][R4.64+0xe2], R81 ;  /* 0x0000e25104002986 */ /* 0x000fe2000c101524 */
[C---:B------:R-:W-:Y:S02]  /*a440*/  ISETP.GT.AND P2, PT, R0.reuse, 0x78, P0 ;  /* 0x000000780000780c */ /* 0x040fe40000744270 */
[C---:B------:R-:W-:Y:S01]  /*a450*/  ISETP.GT.AND P0, PT, R0.reuse, 0x79, P0 ;  /* 0x000000790000780c */ /* 0x040fe20000704270 */
[----:B------:R0:W-:Y:S01]  /*a460*/  @P4 STG.E.U16 desc[UR36][R6.64+0xe0], R82 ;  /* 0x0000e05206004986 */ /* 0x0001e2000c101524 */
[C---:B------:R-:W-:Y:S02]  /*a470*/  ISETP.GT.AND P4, PT, R0.reuse, 0x78, P3 ;  /* 0x000000780000780c */ /* 0x040fe40001f84270 */
[----:B------:R-:W-:Y:S01]  /*a480*/  ISETP.GT.AND P3, PT, R0, 0x79, P3 ;  /* 0x000000790000780c */ /* 0x000fe20001f64270 */
[----:B0-----:R-:W-:Y:S01]  /*a490*/  @P1 IMAD.MOV.U32 R6, RZ, RZ, R14 ;  /* 0x000000ffff061224 */ /* 0x001fe200078e000e */
[----:B------:R-:W-:-:S05]  /*a4a0*/  @P1 MOV R7, R15 ;  /* 0x0000000f00071202 */ /* 0x000fca0000000f00 */
[----:B------:R-:W-:Y:S04]  /*a4b0*/  @P1 STG.E.U16 desc[UR36][R6.64+0xe2], R83 ;  /* 0x0000e25306001986 */ /* 0x000fe8000c101524 */
[----:B------:R-:W-:Y:S04]  /*a4c0*/  @P2 STG.E.U16 desc[UR36][R4.64+0xf0], R84 ;  /* 0x0000f05404002986 */ /* 0x000fe8000c101524 */
[----:B------:R0:W-:Y:S02]  /*a4d0*/  @P0 STG.E.U16 desc[UR36][R4.64+0xf2], R85 ;  /* 0x0000f25504000986 */ /* 0x0001e4000c101524 */
[----:B0-----:R-:W-:-:S02]  /*a4e0*/  @P4 IMAD.MOV.U32 R4, RZ, RZ, R14 ;  /* 0x000000ffff044224 */ /* 0x001fc400078e000e */
[----:B------:R-:W-:-:S05]  /*a4f0*/  @P4 IMAD.MOV.U32 R5, RZ, RZ, R15 ;  /* 0x000000ffff054224 */ /* 0x000fca00078e000f */
[----:B------:R0:W-:Y:S04]  /*a500*/  @P4 STG.E.U16 desc[UR36][R4.64+0xf0], R86 ;  /* 0x0000f05604004986 */ /* 0x0001e8000c101524 */
[----:B------:R0:W-:Y:S02]  /*a510*/  @P3 STG.E.U16 desc[UR36][R14.64+0xf2], R87 ;  /* 0x0000f2570e003986 */ /* 0x0001e4000c101524 */
.L_x_284:
[----:B------:R-:W-:Y:S05]  /*a520*/  BSYNC B0 ;  /* 0x0000000000007941 */ /* 0x000fea0003800000 */
.L_x_32:
[----:B------:R-:W-:Y:S01]  /*a530*/  ULDC UR4, c[0x0][0xc] ;  /* 0x0000030000047ab9 */ /* 0x000fe20000000800 */
[----:B------:R-:W-:Y:S01]  /*a540*/  ULDC UR5, c[0x0][0x10] ;  /* 0x0000040000057ab9 */ /* 0x000fe20000000800 */
[----:B0-----:R-:W0:Y:S01]  /*a550*/  LDC R5, c[0x0][0x14] ;  /* 0x00000500ff057b82 */ /* 0x001e220000000800 */
[----:B------:R-:W-:Y:S01]  /*a560*/  UIMAD.WIDE.U32 UR4, UR4, UR5, URZ ;  /* 0x00000005040472a5 */ /* 0x000fe2000f8e003f */
[----:B------:R-:W-:Y:S01]  /*a570*/  PRMT R0, RZ, 0x7610, R0 ;  /* 0x00007610ff007816 */ /* 0x000fe20000000000 */
[----:B------:R-:W-:Y:S02]  /*a580*/  IMAD.MOV.U32 R153, RZ, RZ, -0x1 ;  /* 0xffffffffff997424 */ /* 0x000fe400078e00ff */
[----:B------:R-:W-:Y:S02]  /*a590*/  IMAD.MOV.U32 R23, RZ, RZ, -0x1 ;  /* 0xffffffffff177424 */ /* 0x000fe400078e00ff */
[----:B0-----:R-:W-:-:S04]  /*a5a0*/  IMAD.WIDE.U32 R16, R5, UR4, R16 ;  /* 0x0000000405107c25 */ /* 0x001fc8000f8e0010 */
[----:B------:R-:W-:Y:S01]  /*a5b0*/  IMAD R5, R5, UR5, RZ ;  /* 0x0000000505057c24 */ /* 0x000fe2000f8e02ff */
[----:B------:R-:W-:Y:S02]  /*a5c0*/  ULDC.64 UR4, c[0x0][0x650] ;  /* 0x0001940000047ab9 */ /* 0x000fe40000000a00 */
[----:B------:R-:W-:Y:S01]  /*a5d0*/  ISETP.GE.U32.AND P0, PT, R16, UR4, PT ;  /* 0x0000000410007c0c */ /* 0x000fe2000bf06070 */
[----:B------:R-:W-:-:S05]  /*a5e0*/  IMAD.IADD R17, R17, 0x1, R5 ;  /* 0x0000000111117824 */ /* 0x000fca00078e0205 */
[----:B------:R-:W-:-:S13]  /*a5f0*/  ISETP.GE.U32.AND.EX P0, PT, R17, UR5, PT, P0 ;  /* 0x0000000511007c0c */ /* 0x000fda000bf06100 */
[----:B------:R-:W-:Y:S05]  /*a600*/  @P0 BRA `(.L_x_285) ;  /* 0x0000000400640947 */ /* 0x000fea0003800000 */
[----:B------:R-:W0:Y:S01]  /*a610*/  S2R R12, SR_CTAID.X ;  /* 0x00000000000c7919 */ /* 0x000e220000002500 */
[----:B------:R-:W3:Y:S01]  /*a620*/  LDC.64 R10, c[0x0][0x628] ;  /* 0x00018a00ff0a7b82 */ /* 0x000ee20000000a00 */
[----:B------:R-:W-:Y:S01]  /*a630*/  ULDC UR4, c[0x0][0x150] ;  /* 0x0000540000047ab9 */ /* 0x000fe20000000800 */
[----:B-12---:R-:W-:Y:S01]  /*a640*/  IMAD.MOV.U32 R8, RZ, RZ, R16 ;  /* 0x000000ffff087224 */ /* 0x006fe200078e0010 */
[----:B------:R-:W1:Y:S01]  /*a650*/  S2R R24, SR_CTAID.Y ;  /* 0x0000000000187919 */ /* 0x000e620000002600 */
[----:B------:R-:W-:-:S04]  /*a660*/  IMAD.MOV.U32 R9, RZ, RZ, R17 ;  /* 0x000000ffff097224 */ /* 0x000fc800078e0011 */
[----:B------:R-:W2:Y:S08]  /*a670*/  LDC R21, c[0x0][0x144] ;  /* 0x00005100ff157b82 */ /* 0x000eb00000000800 */
[----:B------:R-:W1:Y:S08]  /*a680*/  LDC R0, c[0x0][0x630] ;  /* 0x00018c00ff007b82 */ /* 0x000e700000000800 */
[----:B------:R-:W1:Y:S01]  /*a690*/  LDC.64 R14, c[0x0][0x620] ;  /* 0x00018800ff0e7b82 */ /* 0x000e620000000a00 */
[----:B---3--:R-:W-:-:S04]  /*a6a0*/  ISETP.NE.U32.AND P0, PT, R10, RZ, PT ;  /* 0x000000ff0a00720c */ /* 0x008fc80003f05070 */
[----:B------:R-:W-:Y:S02]  /*a6b0*/  ISETP.NE.AND.EX P0, PT, R11, RZ, PT, P0 ;  /* 0x000000ff0b00720c */ /* 0x000fe40003f05300 */
[----:B0-----:R-:W-:-:S05]  /*a6c0*/  I2FP.F32.U32 R3, R12 ;  /* 0x0000000c00037245 */ /* 0x001fca0000201000 */
[----:B------:R-:W-:-:S04]  /*a6d0*/  FMUL R3, R3, UR4 ;  /* 0x0000000403037c20 */ /* 0x000fc80008400000 */
[----:B------:R0:W3:Y:S02]  /*a6e0*/  F2I.U32.TRUNC.NTZ R20, R3 ;  /* 0x0000000300147305 */ /* 0x0000e4000020f000 */
[----:B--2---:R-:W-:Y:S05]  /*a6f0*/  @!P0 BRA `(.L_x_286) ;  /* 0x0000000000288947 */ /* 0x004fea0003800000 */
[----:B0-----:R-:W0:Y:S02]  /*a700*/  LDC R3, c[0x0][0x634] ;  /* 0x00018d00ff037b82 */ /* 0x001e240000000800 */
[----:B0-----:R-:W-:-:S05]  /*a710*/  IADD3 R3, P0, R16, R3, RZ ;  /* 0x0000000310037210 */ /* 0x001fca0007f1e0ff */
[----:B------:R-:W-:-:S04]  /*a720*/  IMAD.X R13, RZ, RZ, R17, P0 ;  /* 0x000000ffff0d7224 */ /* 0x000fc800000e0611 */
[----:B------:R-:W-:-:S04]  /*a730*/  IMAD.WIDE.U32 R4, R13, R10, RZ ;  /* 0x0000000a0d047225 */ /* 0x000fc800078e00ff */
[----:B------:R-:W-:-:S04]  /*a740*/  IMAD.WIDE.U32 R6, P0, R3, R11, R4 ;  /* 0x0000000b03067225 */ /* 0x000fc80007800004 */
[----:B------:R-:W-:Y:S01]  /*a750*/  IMAD.WIDE.U32 R4, R3, R10, RZ ;  /* 0x0000000a03047225 */ /* 0x000fe200078e00ff */
[----:B------:R-:W-:-:S03]  /*a760*/  IADD3.X R9, RZ, RZ, RZ, P0, !PT ;  /* 0x000000ffff097210 */ /* 0x000fc600007fe4ff */
[----:B------:R-:W-:Y:S01]  /*a770*/  IMAD.MOV.U32 R8, RZ, RZ, R7 ;  /* 0x000000ffff087224 */ /* 0x000fe200078e0007 */
[----:B------:R-:W-:-:S05]  /*a780*/  IADD3 RZ, P0, R5, R6, RZ ;  /* 0x0000000605ff7210 */ /* 0x000fca0007f1e0ff */
[----:B------:R-:W-:-:S08]  /*a790*/  IMAD.WIDE.U32.X R8, R13, R11, R8, P0 ;  /* 0x0000000b0d087225 */ /* 0x000fd000000e0408 */
.L_x_286:
[----:B------:R-:W2:Y:S01]  /*a7a0*/  LDC.64 R30, c[0x0][0x640] ;  /* 0x00019000ff1e7b82 */ /* 0x000ea20000000a00 */
[-CC-:B-1----:R-:W-:Y:S01]  /*a7b0*/  SHF.R.U64 R23, R8, R0.reuse, R9.reuse ;  /* 0x0000000008177219 */ /* 0x182fe20000001209 */
[----:B---3--:R-:W-:Y:S01]  /*a7c0*/  IMAD.MOV R20, RZ, RZ, -R20 ;  /* 0x000000ffff147224 */ /* 0x008fe200078e0a14 */
[----:B------:R-:W-:Y:S01]  /*a7d0*/  SHF.R.U32.HI R0, RZ, R0, R9 ;  /* 0x00000000ff007219 */ /* 0x000fe20000011609 */
[----:B------:R-:W-:Y:S01]  /*a7e0*/  ULDC UR4, c[0x0][0x154] ;  /* 0x0000550000047ab9 */ /* 0x000fe20000000800 */
[----:B0-----:R-:W-:Y:S01]  /*a7f0*/  IADD3 R3, P0, RZ, -R23, RZ ;  /* 0x80000017ff037210 */ /* 0x001fe20007f1e0ff */
[----:B------:R-:W-:Y:S02]  /*a800*/  IMAD R26, R21, R20, R12 ;  /* 0x00000014151a7224 */ /* 0x000fe400078e020c */
[----:B------:R-:W0:Y:S01]  /*a810*/  LDC R6, c[0x0][0x618] ;  /* 0x00018600ff067b82 */ /* 0x000e220000000800 */
[----:B------:R-:W-:Y:S02]  /*a820*/  IMAD.MOV.U32 R7, RZ, RZ, 0x1 ;  /* 0x00000001ff077424 */ /* 0x000fe400078e00ff */
[----:B------:R-:W-:-:S04]  /*a830*/  IMAD.X R5, RZ, RZ, ~R0, P0 ;  /* 0x000000ffff057224 */ /* 0x000fc800000e0e00 */
[-C--:B------:R-:W-:Y:S01]  /*a840*/  IMAD R0, R5, R14.reuse, RZ ;  /* 0x0000000e05007224 */ /* 0x080fe200078e02ff */
[----:B------:R-:W1:Y:S01]  /*a850*/  LDC R8, c[0x0][0x608] ;  /* 0x00018200ff087b82 */ /* 0x000e620000000800 */
[----:B------:R-:W-:-:S04]  /*a860*/  IMAD.WIDE.U32 R4, R3, R14, R16 ;  /* 0x0000000e03047225 */ /* 0x000fc800078e0010 */
[----:B------:R-:W-:Y:S01]  /*a870*/  IMAD R3, R3, R15, R0 ;  /* 0x0000000f03037224 */ /* 0x000fe200078e0200 */
[----:B------:R-:W-:Y:S02]  /*a880*/  I2FP.F32.U32 R0, R24 ;  /* 0x0000001800007245 */ /* 0x000fe40000201000 */
[----:B------:R-:W3:Y:S01]  /*a890*/  LDC R28, c[0x0][0x658] ;  /* 0x00019600ff1c7b82 */ /* 0x000ee20000000800 */
[----:B------:R-:W-:Y:S01]  /*a8a0*/  IMAD.IADD R3, R5, 0x1, R3 ;  /* 0x0000000105037824 */ /* 0x000fe200078e0203 */
[----:B--2---:R-:W-:Y:S01]  /*a8b0*/  ISETP.NE.U32.AND P0, PT, R30, RZ, PT ;  /* 0x000000ff1e00720c */ /* 0x004fe20003f05070 */
[----:B------:R-:W-:Y:S01]  /*a8c0*/  FMUL R0, R0, UR4 ;  /* 0x0000000400007c20 */ /* 0x000fe20008400000 */
[----:B------:R-:W-:Y:S02]  /*a8d0*/  IMAD.MOV.U32 R5, RZ, RZ, -0x1 ;  /* 0xffffffffff057424 */ /* 0x000fe400078e00ff */
[----:B------:R-:W-:Y:S01]  /*a8e0*/  ISETP.NE.AND.EX P0, PT, R31, RZ, PT, P0 ;  /* 0x000000ff1f00720c */ /* 0x000fe20003f05300 */
[----:B------:R2:W2:Y:S01]  /*a8f0*/  F2I.U32.TRUNC.NTZ R14, R0 ;  /* 0x00000000000e7305 */ /* 0x0004a2000020f000 */
[----:B------:R-:W2:Y:S01]  /*a900*/  LDC R15, c[0x0][0x148] ;  /* 0x00005200ff0f7b82 */ /* 0x000ea20000000800 */
[----:B0-----:R-:W-:-:S02]  /*a910*/  SHF.R.U64 R12, R4, R6, R3 ;  /* 0x00000006040c7219 */ /* 0x001fc40000001203 */
[----:B------:R-:W-:-:S05]  /*a920*/  SHF.R.U32.HI R3, RZ, R6, R3 ;  /* 0x00000006ff037219 */ /* 0x000fca0000011603 */
[----:B------:R-:W0:Y:S01]  /*a930*/  LDC R20, c[0x0][0x600] ;  /* 0x00018000ff147b82 */ /* 0x000e220000000800 */
[-CC-:B-1----:R-:W-:Y:S02]  /*a940*/  SHF.R.U64 R10, R12, R8.reuse, R3.reuse ;  /* 0x000000080c0a7219 */ /* 0x182fe40000001203 */
[----:B------:R-:W-:-:S05]  /*a950*/  SHF.R.U32.HI R3, RZ, R8, R3 ;  /* 0x00000008ff037219 */ /* 0x000fca0000011603 */
[----:B------:R-:W1:Y:S01]  /*a960*/  LDC R25, c[0x0][0x648] ;  /* 0x00019200ff197b82 */ /* 0x000e620000000800 */
[-C--:B---3--:R-:W-:Y:S02]  /*a970*/  SHF.L.U32 R4, R5, R28.reuse, RZ ;  /* 0x0000001c05047219 */ /* 0x088fe400000006ff */
[-CC-:B------:R-:W-:Y:S02]  /*a980*/  SHF.R.U64 R13, R10, R28.reuse, R3.reuse ;  /* 0x0000001c0a0d7219 */ /* 0x180fe40000001203 */
[----:B------:R-:W-:Y:S02]  /*a990*/  SHF.R.U32.HI R5, RZ, R28, R3 ;  /* 0x0000001cff057219 */ /* 0x000fe40000011603 */
[----:B------:R-:W-:Y:S01]  /*a9a0*/  LOP3.LUT R21, RZ, R4, RZ, 0x33, !PT ;  /* 0x00000004ff157212 */ /* 0x000fe200078e33ff */
[----:B------:R-:W3:Y:S01]  /*a9b0*/  LDC R27, c[0x0][0x638] ;  /* 0x00018e00ff1b7b82 */ /* 0x000ee20000000800 */
[----:B------:R-:W-:Y:S01]  /*a9c0*/  SHF.L.U32 R28, R7, R28, RZ ;  /* 0x0000001c071c7219 */ /* 0x000fe200000006ff */
[----:B------:R-:W-:-:S06]  /*a9d0*/  IMAD.MOV.U32 R4, RZ, RZ, R13 ;  /* 0x000000ffff047224 */ /* 0x000fcc00078e000d */
[----:B------:R-:W0:Y:S01]  /*a9e0*/  LDC R29, c[0x0][0x610] ;  /* 0x00018400ff1d7b82 */ /* 0x000e220000000800 */
[----:B------:R-:W-:Y:S05]  /*a9f0*/  @!P0 BRA `(.L_x_287) ;  /* 0x0000000000288947 */ /* 0x000fea0003800000 */
[----:B--2---:R-:W2:Y:S02]  /*aa00*/  LDC R0, c[0x0][0x64c] ;  /* 0x00019300ff007b82 */ /* 0x004ea40000000800 */
[----:B--2---:R-:W-:-:S05]  /*aa10*/  IADD3 R3, P0, R13, R0, RZ ;  /* 0x000000000d037210 */ /* 0x004fca0007f1e0ff */
        /* <DEDUP_REMOVED lines=8> */
.L_x_287:
[----:B------:R-:W-:Y:S01]  /*aaa0*/  ISETP.NE.AND P0, PT, R2, 0x1, PT ;  /* 0x000000010200780c */ /* 0x000fe20003f05270 */
[----:B--2---:R-:W-:Y:S01]  /*aab0*/  IMAD.MOV R14, RZ, RZ, -R14 ;  /* 0x000000ffff0e7224 */ /* 0x004fe200078e0a0e */
[----:B-1----:R-:W-:Y:S01]  /*aac0*/  SHF.R.U64 R0, R4, R25, R5 ;  /* 0x0000001904007219 */ /* 0x002fe20000001205 */
[----:B0-----:R-:W-:Y:S01]  /*aad0*/  VIADD R5, R20, 0xffffffff ;  /* 0xffffffff14057836 */ /* 0x001fe20000000000 */
[----:B------:R-:W-:Y:S01]  /*aae0*/  LOP3.LUT R3, R10, R21, RZ, 0xc0, !PT ;  /* 0x000000150a037212 */ /* 0x000fe200078ec0ff */
[----:B------:R-:W-:Y:S02]  /*aaf0*/  IMAD.MOV.U32 R6, RZ, RZ, 0x1 ;  /* 0x00000001ff067424 */ /* 0x000fe400078e00ff */
[----:B------:R-:W-:Y:S01]  /*ab00*/  IMAD.MOV R4, RZ, RZ, -R0 ;  /* 0x000000ffff047224 */ /* 0x000fe200078e0a00 */
[----:B------:R-:W-:Y:S01]  /*ab10*/  LOP3.LUT R5, R12, R5, RZ, 0xc0, !PT ;  /* 0x000000050c057212 */ /* 0x000fe200078ec0ff */
[----:B------:R-:W-:Y:S02]  /*ab20*/  IMAD R3, R28, R0, R3 ;  /* 0x000000001c037224 */ /* 0x000fe400078e0203 */
[----:B---3--:R-:W-:-:S02]  /*ab30*/  IMAD R0, R4, R27, R13 ;  /* 0x0000001b04007224 */ /* 0x008fc400078e020d */
[----:B------:R-:W-:Y:S02]  /*ab40*/  @P0 IMAD R26, R15, R14, R24 ;  /* 0x0000000e0f1a0224 */ /* 0x000fe400078e0218 */
[----:B------:R-:W-:Y:S01]  /*ab50*/  IMAD R4, R0, R20, R5 ;  /* 0x0000001400047224 */ /* 0x000fe200078e0205 */
[----:B------:R-:W-:Y:S01]  /*ab60*/  PRMT R0, R6, 0x7610, R0 ;  /* 0x0000761006007816 */ /* 0x000fe20000000000 */
[----:B------:R-:W-:-:S05]  /*ab70*/  IMAD R3, R3, R29, R26 ;  /* 0x0000001d03037224 */ /* 0x000fca00078e021a */
[----:B------:R-:W-:Y:S02]  /*ab80*/  SEL R153, R4, R3, !P0 ;  /* 0x0000000304997207 */ /* 0x000fe40004000000 */
[----:B------:R-:W-:-:S07]  /*ab90*/  SEL R3, R3, R4, !P0 ;  /* 0x0000000403037207 */ /* 0x000fce0004000000 */
.L_x_285:
[----:B------:R-:W-:Y:S01]  /*aba0*/  LOP3.LUT P0, RZ, R0, 0xff, RZ, 0xc0, !PT ;  /* 0x000000ff00ff7812 */ /* 0x000fe2000780c0ff */
[----:B------:R-:W-:-:S12]  /*abb0*/  IMAD.MOV.U32 R152, RZ, RZ, R3 ;  /* 0x000000ffff987224 */ /* 0x000fd800078e0003 */
[----:B------:R-:W-:Y:S05]  /*abc0*/  @P0 BRA `(.L_x_288) ;  /* 0xffffff6400700947 */ /* 0x000fea000383ffff */
[----:B------:R-:W-:Y:S05]  /*abd0*/  EXIT ;  /* 0x000000000000794d */ /* 0x000fea0003800000 */
.L_x_7:
[----:B0-----:R-:W-:Y:S01]  /*abe0*/  ULDC.64 UR4, c[0x0][0x650] ;  /* 0x0001940000047ab9 */ /* 0x001fe20000000a00 */
        /* <DEDUP_REMOVED lines=25> */
.L_x_290:
[----:B------:R-:W0:Y:S01]  /*ad80*/  LDC.64 R26, c[0x0][0x640] ;  /* 0x00019000ff1a7b82 */ /* 0x000e220000000a00 */
[-CC-:B------:R-:W-:Y:S02]  /*ad90*/  SHF.R.U64 R20, R12, R8.reuse, R13.reuse ;  /* 0x000000080c147219 */ /* 0x180fe4000000120d */
[----:B------:R-:W-:Y:S02]  /*ada0*/  SHF.R.U32.HI R6, RZ, R8, R13 ;  /* 0x00000008ff067219 */ /* 0x000fe4000001160d */
[----:B------:R-:W-:Y:S02]  /*adb0*/  IADD3 R11, P0, RZ, -R20, RZ ;  /* 0x80000014ff0b7210 */ /* 0x000fe40007f1e0ff */
[----:B------:R-:W-:Y:S01]  /*adc0*/  MOV R30, 0x1 ;  /* 0x00000001001e7802 */ /* 0x000fe20000000f00 */
[----:B------:R-:W1:Y:S02]  /*add0*/  LDC R10, c[0x0][0x618] ;  /* 0x00018600ff0a7b82 */ /* 0x000e640000000800 */
[----:B------:R-:W-:-:S04]  /*ade0*/  IMAD.X R7, RZ, RZ, ~R6, P0 ;  /* 0x000000ffff077224 */ /* 0x000fc800000e0e06 */
[-C--:B------:R-:W-:Y:S02]  /*adf0*/  IMAD R8, R7, R22.reuse, RZ ;  /* 0x0000001607087224 */ /* 0x080fe400078e02ff */
[----:B------:R-:W2:Y:S01]  /*ae00*/  LDC R12, c[0x0][0x608] ;  /* 0x00018200ff0c7b82 */ /* 0x000ea20000000800 */
[----:B------:R-:W-:-:S04]  /*ae10*/  IMAD.WIDE.U32 R6, R11, R22, R16 ;  /* 0x000000160b067225 */ /* 0x000fc800078e0010 */
[----:B------:R-:W-:-:S03]  /*ae20*/  IMAD R11, R11, R23, R8 ;  /* 0x000000170b0b7224 */ /* 0x000fc600078e0208 */
[----:B------:R-:W3:Y:S01]  /*ae30*/  LDC R25, c[0x0][0x658] ;  /* 0x00019600ff197b82 */ /* 0x000ee20000000800 */
[----:B------:R-:W-:Y:S01]  /*ae40*/  IMAD.IADD R7, R7, 0x1, R11 ;  /* 0x0000000107077824 */ /* 0x000fe200078e020b */
[----:B0-----:R-:W-:-:S04]  /*ae50*/  ISETP.NE.U32.AND P0, PT, R26, RZ, PT ;  /* 0x000000ff1a00720c */ /* 0x001fc80003f05070 */
[----:B------:R-:W-:Y:S02]  /*ae60*/  ISETP.NE.AND.EX P0, PT, R27, RZ, PT, P0 ;  /* 0x000000ff1b00720c */ /* 0x000fe40003f05300 */
[----:B------:R-:W0:Y:S01]  /*ae70*/  LDC R23, c[0x0][0x600] ;  /* 0x00018000ff177b82 */ /* 0x000e220000000800 */
[-CC-:B-1----:R-:W-:Y:S02]  /*ae80*/  SHF.R.U64 R8, R6, R10.reuse, R7.reuse ;  /* 0x0000000a06087219 */ /* 0x182fe40000001207 */
[----:B------:R-:W-:Y:S01]  /*ae90*/  SHF.R.U32.HI R7, RZ, R10, R7 ;  /* 0x0000000aff077219 */ /* 0x000fe20000011607 */
[----:B------:R-:W-:-:S04]  /*aea0*/  IMAD.MOV.U32 R10, RZ, RZ, -0x1 ;  /* 0xffffffffff0a7424 */ /* 0x000fc800078e00ff */
        /* <DEDUP_REMOVED lines=21> */
.L_x_291:
[----:B------:R-:W-:Y:S01]  /*b000*/  ISETP.NE.AND P0, PT, R2, 0x1, PT ;  /* 0x000000010200780c */ /* 0x000fe20003f05270 */
[----:B0-----:R-:W-:Y:S01]  /*b010*/  VIADD R11, R23, 0xffffffff ;  /* 0xffffffff170b7836 */ /* 0x001fe20000000000 */
[----:B-1----:R-:W-:Y:S02]  /*b020*/  SHF.R.U64 R6, R6, R24, R7 ;  /* 0x0000001806067219 */ /* 0x002fe40000001207 */
[----:B------:R-:W-:Y:S02]  /*b030*/  SHF.L.U32 R30, R30, R25, RZ ;  /* 0x000000191e1e7219 */ /* 0x000fe400000006ff */
[----:B------:R-:W-:Y:S01]  /*b040*/  LOP3.LUT R5, R21, R32, RZ, 0xc0, !PT ;  /* 0x0000002015057212 */ /* 0x000fe200078ec0ff */
[----:B------:R-:W-:-:S04]  /*b050*/  IMAD.MOV R7, RZ, RZ, -R6 ;  /* 0x000000ffff077224 */ /* 0x000fc800078e0a06 */
[----:B------:R-:W-:Y:S01]  /*b060*/  IMAD R6, R30, R6, R5 ;  /* 0x000000061e067224 */ /* 0x000fe200078e0205 */
[----:B------:R-:W-:Y:S01]  /*b070*/  LOP3.LUT R5, R8, R11, RZ, 0xc0, !PT ;  /* 0x0000000b08057212 */ /* 0x000fe200078ec0ff */
[----:B------:R-:W-:Y:S02]  /*b080*/  @P0 IMAD R3, R9, R14, R4 ;  /* 0x0000000e09030224 */ /* 0x000fe400078e0204 */
[----:B--2---:R-:W-:Y:S02]  /*b090*/  IMAD R4, R7, R28, R22 ;  /* 0x0000001c07047224 */ /* 0x004fe400078e0216 */
[----:B---3--:R-:W-:Y:S01]  /*b0a0*/  IMAD R3, R6, R29, R3 ;  /* 0x0000001d06037224 */ /* 0x008fe200078e0203 */
[----:B------:R-:W-:Y:S01]  /*b0b0*/  MOV R6, R20 ;  /* 0x0000001400067202 */ /* 0x000fe20000000f00 */
[----:B------:R-:W-:Y:S02]  /*b0c0*/  IMAD R4, R4, R23, R5 ;  /* 0x0000001704047224 */ /* 0x000fe400078e0205 */
[----:B------:R-:W-:-:S03]  /*b0d0*/  IMAD.MOV.U32 R8, RZ, RZ, 0x1 ;  /* 0x00000001ff087424 */ /* 0x000fc600078e00ff */
[----:B------:R-:W-:Y:S02]  /*b0e0*/  SEL R7, R4, R3, !P0 ;  /* 0x0000000304077207 */ /* 0x000fe40004000000 */
[----:B------:R-:W-:-:S07]  /*b0f0*/  SEL R13, R3, R4, !P0 ;  /* 0x00000004030d7207 */ /* 0x000fce0004000000 */
.L_x_289:
[----:B------:R-:W-:-:S08]  /*b100*/  NOP ;  /* 0x0000000000007918 */ /* 0x000fd00000000000 */
[----:B------:R-:W0:-:S00]  /*b110*/  USETMAXREG.DEALLOC.CTAPOOL 0x28 ;  /* 0x00000028000079c8 */ /* 0x000e0000080e0500 */
[----:B0-----:R-:W-:-:S13]  /*b120*/  ISETP.NE.AND P0, PT, R0, RZ, PT ;  /* 0x000000ff0000720c */ /* 0x001fda0003f05270 */
[----:B------:R-:W-:Y:S05]  /*b130*/  @P0 EXIT ;  /* 0x000000000000094d */ /* 0x000fea0003800000 */
[----:B------:R-:W-:Y:S01]  /*b140*/  LOP3.LUT P0, RZ, R8, 0xff, RZ, 0xc0, !PT ;  /* 0x000000ff08ff7812 */ /* 0x000fe2000780c0ff */
[----:B------:R-:W-:Y:S02]  /*b150*/  IMAD.MOV.U32 R0, RZ, RZ, 0x1 ;  /* 0x00000001ff007424 */ /* 0x000fe400078e00ff */
[----:B------:R-:W-:-:S10]  /*b160*/  IMAD.MOV.U32 R3, RZ, RZ, RZ ;  /* 0x000000ffff037224 */ /* 0x000fd400078e00ff */
[----:B------:R-:W-:Y:S05]  /*b170*/  @!P0 BRA `(.L_x_292) ;  /* 0x0000000c003c8947 */ /* 0x000fea0003800000 */
[----:B------:R-:W0:Y:S01]  /*b180*/  LDC R0, c[0x0][0x28c] ;  /* 0x0000a300ff007b82 */ /* 0x000e220000000800 */
[----:B------:R-:W-:Y:S01]  /*b190*/  ULDC UR5, c[0x0][0x658] ;  /* 0x0001960000057ab9 */ /* 0x000fe20000000800 */
[----:B------:R-:W-:Y:S01]  /*b1a0*/  UMOV UR7, 0xffffffff ;  /* 0xffffffff00077882 */ /* 0x000fe20000000000 */
[----:B------:R-:W-:Y:S01]  /*b1b0*/  ULDC UR6, c[0x0][0xc] ;  /* 0x0000030000067ab9 */ /* 0x000fe20000000800 */
[----:B------:R-:W-:Y:S01]  /*b1c0*/  USHF.L.U32 UR8, UR7, UR5, URZ ;  /* 0x0000000507087299 */ /* 0x000fe2000800063f */
[----:B------:R-:W-:Y:S01]  /*b1d0*/  BSSY B0, `(.L_x_292) ;  /* 0x00000c9000007945 */ /* 0x000fe20003800000 */
[----:B------:R-:W-:Y:S01]  /*b1e0*/  UMOV UR9, 0x1 ;  /* 0x0000000100097882 */ /* 0x000fe20000000000 */
[----:B------:R-:W-:Y:S01]  /*b1f0*/  ULDC UR7, c[0x0][0x10] ;  /* 0x0000040000077ab9 */ /* 0x000fe20000000800 */
[----:B------:R-:W1:Y:S01]  /*b200*/  S2UR UR10, SR_CgaCtaId ;  /* 0x00000000000a79c3 */ /* 0x000e620000008800 */
[----:B------:R-:W-:Y:S01]  /*b210*/  UIMAD.WIDE.U32 UR6, UR6, UR7, URZ ;  /* 0x00000007060672a5 */ /* 0x000fe2000f8e003f */
[----:B------:R-:W-:Y:S01]  /*b220*/  IMAD.MOV.U32 R9, RZ, RZ, 0x1 ;  /* 0x00000001ff097424 */ /* 0x000fe200078e00ff */
[----:B------:R-:W-:Y:S01]  /*b230*/  USHF.L.U32 UR18, UR9, UR5, URZ ;  /* 0x0000000509127299 */ /* 0x000fe2000800063f */
[----:B------:R-:W-:Y:S01]  /*b240*/  LOP3.LUT R12, R19, 0x2, RZ, 0xfc, !PT ;  /* 0x00000002130c7812 */ /* 0x000fe200078efcff */
[----:B------:R-:W-:Y:S01]  /*b250*/  ULDC UR4, c[0x0][0x600] ;  /* 0x0001800000047ab9 */ /* 0x000fe20000000800 */
[----:B------:R-:W-:Y:S01]  /*b260*/  ULDC UR5, c[0x0][0x14] ;  /* 0x0000050000057ab9 */ /* 0x000fe20000000800 */
[----:B------:R-:W-:-:S02]  /*b270*/  UIADD3 UR4, UR4, -0x1, URZ ;  /* 0xffffffff04047890 */ /* 0x000fc4000fffe03f */
[----:B------:R-:W-:Y:S02]  /*b280*/  UIMAD.WIDE.U32 UR20, UR6, UR5, URZ ;  /* 0x00000005061472a5 */ /* 0x000fe4000f8e003f */
[----:B------:R-:W-:Y:S02]  /*b290*/  UIMAD UR13, UR7, UR5, URZ ;  /* 0x00000005070d72a4 */ /* 0x000fe4000f8e023f */
[----:B------:R-:W-:Y:S02]  /*b2a0*/  ULOP3.LUT UR17, URZ, UR8, URZ, 0x33, !UPT ;  /* 0x000000083f117292 */ /* 0x000fe4000f8e333f */
[----:B------:R-:W-:Y:S01]  /*b2b0*/  UIADD3 UR13, UR21, UR13, URZ ;  /* 0x0000000d150d7290 */ /* 0x000fe2000fffe03f */
[----:B0-----:R-:W-:Y:S01]  /*b2c0*/  VIADD R0, R0, 0x1f ;  /* 0x0000001f00007836 */ /* 0x001fe20000000000 */
[----:B------:R-:W-:-:S04]  /*b2d0*/  ULDC.64 UR22, c[0x0][0x198] ;  /* 0x0000660000167ab9 */ /* 0x000fc80000000a00 */
[----:B------:R-:W-:Y:S01]  /*b2e0*/  SHF.R.S32.HI R3, RZ, 0x1f, R0 ;  /* 0x0000001fff037819 */ /* 0x000fe20000011400 */
[----:B-1----:R-:W-:-:S03]  /*b2f0*/  IMAD.U32 R10, RZ, RZ, UR10 ;  /* 0x0000000aff0a7e24 */ /* 0x002fc6000f8e00ff */
[----:B------:R-:W-:Y:S01]  /*b300*/  LEA.HI R3, R3, R0, RZ, 0x5 ;  /* 0x0000000003037211 */ /* 0x000fe200078f28ff */
[----:B------:R-:W-:-:S03]  /*b310*/  IMAD.MOV.U32 R0, RZ, RZ, 0x1 ;  /* 0x00000001ff007424 */ /* 0x000fc600078e00ff */
[----:B------:R-:W-:Y:S01]  /*b320*/  SHF.R.S32.HI R8, RZ, 0x5, R3 ;  /* 0x00000005ff087819 */ /* 0x000fe20000011403 */
[----:B------:R-:W-:-:S03]  /*b330*/  IMAD.MOV.U32 R3, RZ, RZ, RZ ;  /* 0x000000ffff037224 */ /* 0x000fc600078e00ff */
[----:B------:R-:W-:-:S07]  /*b340*/  IADD3 R11, R8, 0x1, RZ ;  /* 0x00000001080b7810 */ /* 0x000fce0007ffe0ff */
.L_x_303:
[----:B------:R-:W-:-:S03]  /*b350*/  UMOV UR5, 0xffffffff ;  /* 0xffffffff00057882 */ /* 0x000fc60000000000 */
[----:B------:R-:W-:Y:S05]  /*b360*/  BRA.DIV UR5, `(.L_x_293) ;  /* 0x0000000e05a87947 */ /* 0x000fea000b800000 */
[----:B------:R-:W-:-:S13]  /*b370*/  ELECT P6, URZ, PT ;  /* 0x00000000003f782f */ /* 0x000fda00038c0000 */
.L_x_314:
[----:B------:R-:W0:Y:S01]  /*b380*/  LDC R4, c[0x0][0x28c] ;  /* 0x0000a300ff047b82 */ /* 0x000e220000000800 */
[----:B------:R-:W-:Y:S01]  /*b390*/  BSSY B1, `(.L_x_294) ;  /* 0x0000039000017945 */ /* 0x000fe20003800000 */
[----:B0-----:R-:W-:-:S13]  /*b3a0*/  ISETP.LT.OR P6, PT, R4, 0x1, !P6 ;  /* 0x000000010400780c */ /* 0x001fda00077c1670 */
[----:B------:R-:W-:Y:S05]  /*b3b0*/  @P6 BRA `(.L_x_295) ;  /* 0x0000000000d86947 */ /* 0x000fea0003800000 */
[----:B------:R-:W-:Y:S02]  /*b3c0*/  IMAD R13, R13, 0x2, R10 ;  /* 0x000000020d0d7824 */ /* 0x000fe400078e020a */
[----:B------:R-:W-:Y:S02]  /*b3d0*/  IMAD.SHL.U32 R20, R7, 0x80, RZ ;  /* 0x0000008007147824 */ /* 0x000fe400078e00ff */
[----:B------:R-:W-:Y:S02]  /*b3e0*/  IMAD.MOV.U32 R21, RZ, RZ, RZ ;  /* 0x000000ffff157224 */ /* 0x000fe400078e00ff */
[----:B------:R-:W-:Y:S02]  /*b3f0*/  IMAD.MOV.U32 R4, RZ, RZ, R11 ;  /* 0x000000ffff047224 */ /* 0x000fe400078e000b */
[----:B------:R-:W-:Y:S02]  /*b400*/  IMAD.MOV.U32 R5, RZ, RZ, R0 ;  /* 0x000000ffff057224 */ /* 0x000fe400078e0000 */
[----:B------:R-:W-:-:S02]  /*b410*/  IMAD.MOV.U32 R7, RZ, RZ, R3 ;  /* 0x000000ffff077224 */ /* 0x000fc400078e0003 */
[----:B------:R-:W-:-:S07]  /*b420*/  IMAD.SHL.U32 R15, R13, 0x80, RZ ;  /* 0x000000800d0f7824 */ /* 0x000fce00078e00ff */
.L_x_298:
[----:B------:R-:W0:Y:S01]  /*b430*/  S2UR UR5, SR_CgaCtaId ;  /* 0x00000000000579c3 */ /* 0x000e220000008800 */
[----:B------:R-:W-:Y:S02]  /*b440*/  MOV R13, 0x400 ;  /* 0x00000400000d7802 */ /* 0x000fe40000000f00 */
[----:B------:R-:W-:-:S13]  /*b450*/  LOP3.LUT P1, RZ, R18, 0x7f, RZ, 0xc0, !PT ;  /* 0x0000007f12ff7812 */ /* 0x000fda000782c0ff */
[----:B------:R-:W1:Y:S01]  /*b460*/  @!P1 LDC R14, c[0x0][0x500] ;  /* 0x00014000ff0e9b82 */ /* 0x000e620000000800 */
[----:B0-----:R-:W-:-:S04]  /*b470*/  MOV R10, UR5 ;  /* 0x00000005000a7c02 */ /* 0x001fc80008000f00 */
[----:B------:R-:W-:Y:S02]  /*b480*/  LEA R24, R10, R13, 0x18 ;  /* 0x0000000d0a187211 */ /* 0x000fe400078ec0ff */
[----:B------:R-:W-:-:S03]  /*b490*/  SHF.L.U32 R13, R5, 0x1f, RZ ;  /* 0x0000001f050d7819 */ /* 0x000fc600000006ff */
[----:B------:R-:W-:-:S04]  /*b4a0*/  IMAD R22, R7, 0x8, R24 ;  /* 0x0000000807167824 */ /* 0x000fc800078e0218 */
[----:B------:R-:W0:Y:S02]  /*b4b0*/  SYNCS.PHASECHK.TRANS64.TRYWAIT P0, [R22+URZ+0x20], R13 ;  /* 0x0000200d160075a7 */ /* 0x000e24000800017f */
[----:B01----:R-:W-:Y:S05]  /*b4c0*/  @!P0 BRA `(.L_x_296) ;  /* 0x0000000c00708947 */ /* 0x003fea0003800000 */
.L_x_315:
[----:B0-----:R-:W-:Y:S01]  /*b4d0*/  PRMT R13, R12, 0x9910, RZ ;  /* 0x000099100c0d7816 */ /* 0x001fe200000000ff */
[----:B------:R0:W-:Y:S03]  /*b4e0*/  @!P1 SYNCS.ARRIVE.TRANS64 RZ, [R22+URZ], R14 ;  /* 0x0000000e16ff99a7 */ /* 0x0001e6000800003f */
[----:B------:R-:W-:-:S13]  /*b4f0*/  ISETP.NE.AND P0, PT, R13, 0x2, PT ;  /* 0x000000020d00780c */ /* 0x000fda0003f05270 */
[----:B0-----:R-:W-:Y:S05]  /*b500*/  @P0 BRA `(.L_x_297) ;  /* 0x0000000000040947 */ /* 0x001fea0003800000 */
[----:B------:R-:W-:Y:S01]  /*b510*/  BPT.TRAP 0x1 ;  /* 0x000000040000795c */ /* 0x000fe20000300000 */
.L_x_297:
[----:B------:R-:W-:Y:S01]  /*b520*/  IMAD.SHL.U32 R13, R7, 0x2000, RZ ;  /* 0x00002000070d7824 */ /* 0x000fe200078e00ff */
[----:B------:R-:W-:Y:S01]  /*b530*/  R2UR UR9, R22 ;  /* 0x00000000160972ca */ /* 0x000fe200000e0000 */
[----:B------:R-:W-:Y:S01]  /*b540*/  VIADD R4, R4, 0xffffffff ;  /* 0xffffffff04047836 */ /* 0x000fe20000000000 */
[----:B------:R-:W-:Y:S01]  /*b550*/  R2UR UR11, R15 ;  /* 0x000000000f0b72ca */ /* 0x000fe200000e0000 */
[--C-:B------:R-:W-:Y:S01]  /*b560*/  IMAD R14, R10, 0x1000, R13.reuse ;  /* 0x000010000a0e7824 */ /* 0x100fe200078e020d */
[----:B------:R-:W-:Y:S01]  /*b570*/  IADD3 R13, R24, 0x10100, R13 ;  /* 0x00010100180d7810 */ /* 0x000fe20007ffe00d */
[----:B------:R-:W-:Y:S01]  /*b580*/  UIADD3 UR6, UP0, UR22, 0xf0, URZ ;  /* 0x000000f016067890 */ /* 0x000fe2000ff1e03f */
[----:B------:R-:W-:Y:S01]  /*b590*/  R2UR UR10, R21 ;  /* 0x00000000150a72ca */ /* 0x000fe200000e0000 */
[----:B------:R-:W-:Y:S01]  /*b5a0*/  IMAD R14, R14, 0x2, R24 ;  /* 0x000000020e0e7824 */ /* 0x000fe200078e0218 */
[----:B------:R-:W-:Y:S01]  /*b5b0*/  R2UR UR12, R6 ;  /* 0x00000000060c72ca */ /* 0x000fe200000e0000 */
[----:B------:R-:W-:Y:S01]  /*b5c0*/  UIADD3 UR24, UP1, UR22, 0x1f0, URZ ;  /* 0x000001f016187890 */ /* 0x000fe2000ff3e03f */
[----:B------:R-:W-:Y:S01]  /*b5d0*/  R2UR UR16, R13 ;  /* 0x000000000d1072ca */ /* 0x000fe200000e0000 */
[----:B------:R-:W-:Y:S01]  /*b5e0*/  UIADD3.X UR7, URZ, UR23, URZ, UP0, !UPT ;  /* 0x000000173f077290 */ /* 0x000fe200087fe43f */
[----:B------:R-:W-:Y:S01]  /*b5f0*/  R2UR UR5, R14 ;  /* 0x000000000e0572ca */ /* 0x000fe200000e0000 */
[----:B------:R-:W-:Y:S01]  /*b600*/  VIADD R7, R7, 0x1 ;  /* 0x0000000107077836 */ /* 0x000fe20000000000 */
[----:B------:R-:W-:Y:S01]  /*b610*/  R2UR UR19, R20 ;  /* 0x00000000141372ca */ /* 0x000fe200000e0000 */
[----:B------:R-:W-:Y:S01]  /*b620*/  UIADD3.X UR25, URZ, UR23, URZ, UP1, !UPT ;  /* 0x000000173f197290 */ /* 0x000fe20008ffe43f */
[----:B------:R-:W-:Y:S01]  /*b630*/  ISETP.GT.AND P1, PT, R4, 0x1, PT ;  /* 0x000000010400780c */ /* 0x000fe20003f24270 */
[----:B------:R-:W-:Y:S01]  /*b640*/  UMOV UR14, 0x0 ;  /* 0x00000000000e7882 */ /* 0x000fe20000000000 */
[----:B------:R-:W-:Y:S01]  /*b650*/  UMOV UR15, 0x10000000 ;  /* 0x10000000000f7882 */ /* 0x000fe20000000000 */
[----:B------:R-:W-:Y:S01]  /*b660*/  ISETP.NE.AND P0, PT, R7, 0x4, PT ;  /* 0x000000040700780c */ /* 0x000fe20003f05270 */
[----:B------:R-:W-:-:S03]  /*b670*/  VIADD R21, R21, 0x20 ;  /* 0x0000002015157836 */ /* 0x000fc60000000000 */
[----:B------:R-:W-:Y:S02]  /*b680*/  SEL R14, RZ, 0x1, P0 ;  /* 0x00000001ff0e7807 */ /* 0x000fe40000000000 */
[----:B------:R-:W-:Y:S01]  /*b690*/  UIADD3 UR8, UR5, 0x100, URZ ;  /* 0x0000010005087890 */ /* 0x000fe2000fffe03f */
[----:B------:R-:W-:Y:S02]  /*b6a0*/  SEL R7, R7, RZ, P0 ;  /* 0x000000ff07077207 */ /* 0x000fe40000000000 */
[----:B------:R-:W-:Y:S01]  /*b6b0*/  UMOV UR5, 0x30000 ;  /* 0x0003000000057882 */ /* 0x000fe20000000000 */
[----:B------:R-:W-:-:S05]  /*b6c0*/  LOP3.LUT R5, R5, R14, RZ, 0x3c, !PT ;  /* 0x0000000e05057212 */ /* 0x000fca00078e3cff */
[----:B------:R0:W-:Y:S02]  /*b6d0*/  UTMALDG.3D.MULTICAST [UR8], [UR6], UR5, desc[UR14] ;  /* 0x00000e08060073b4 */ /* 0x0001e40008011805 */
[----:B0-----:R-:W-:Y:S01]  /*b6e0*/  UMOV UR8, UR16 ;  /* 0x0000001000087c82 */ /* 0x001fe20008000000 */
[----:B------:R-:W-:Y:S02]  /*b6f0*/  UMOV UR11, UR19 ;  /* 0x00000013000b7c82 */ /* 0x000fe40008000000 */
[----:B------:R0:W-:Y:S02]  /*b700*/  UTMALDG.3D [UR8], [UR24], desc[UR14] ;  /* 0x00000e08180075b4 */ /* 0x0001e40008011000 */
[----:B0-----:R-:W-:Y:S05]  /*b710*/  @P1 BRA `(.L_x_298) ;  /* 0xfffffffc00441947 */ /* 0x001fea000383ffff */
.L_x_295:
[----:B------:R-:W-:Y:S05]  /*b720*/  BSYNC B1 ;  /* 0x0000000000017941 */ /* 0x000fea0003800000 */
.L_x_294:
[----:B------:R-:W-:Y:S01]  /*b730*/  LOP3.LUT P1, RZ, R9, 0xff, RZ, 0xc0, !PT ;  /* 0x000000ff09ff7812 */ /* 0x000fe2000782c0ff */
[----:B------:R-:W-:Y:S01]  /*b740*/  ULDC.64 UR6, c[0x0][0x650] ;  /* 0x0001940000067ab9 */ /* 0x000fe20000000a00 */
[----:B------:R-:W-:Y:S01]  /*b750*/  IADD3 R3, R8, R3, RZ ;  /* 0x0000000308037210 */ /* 0x000fe20007ffe0ff */
[----:B------:R-:W-:Y:S01]  /*b760*/  BSSY B1, `(.L_x_299) ;  /* 0x000006d000017945 */ /* 0x000fe20003800000 */
[----:B------:R-:W-:Y:S01]  /*b770*/  IADD3 R16, P2, R16, UR20, RZ ;  /* 0x0000001410107c10 */ /* 0x000fe2000ff5e0ff */
[----:B------:R-:W-:Y:S01]  /*b780*/  IMAD.MOV.U32 R13, RZ, RZ, -0x1 ;  /* 0xffffffffff0d7424 */ /* 0x000fe200078e00ff */
[----:B------:R-:W-:Y:S01]  /*b790*/  ISETP.GT.U32.AND P0, PT, R3, 0x3, PT ;  /* 0x000000030300780c */ /* 0x000fe20003f04070 */
[----:B------:R-:W-:Y:S01]  /*b7a0*/  IMAD.MOV.U32 R7, RZ, RZ, -0x1 ;  /* 0xffffffffff077424 */ /* 0x000fe200078e00ff */
[----:B------:R-:W-:Y:S01]  /*b7b0*/  SHF.R.U32.HI R4, RZ, 0x2, R3 ;  /* 0x00000002ff047819 */ /* 0x000fe20000011603 */
[----:B------:R-:W-:Y:S01]  /*b7c0*/  IMAD.MOV.U32 R6, RZ, RZ, -0x1 ;  /* 0xffffffffff067424 */ /* 0x000fe200078e00ff */
[----:B------:R-:W-:-:S02]  /*b7d0*/  ISETP.LT.U32.AND P0, PT, R8, 0x4, P0 ;  /* 0x000000040800780c */ /* 0x000fc40000701070 */
[----:B------:R-:W-:Y:S01]  /*b7e0*/  IADD3.X R17, R17, UR13, RZ, P2, !PT ;  /* 0x0000000d11117c10 */ /* 0x000fe200097fe4ff */
[----:B------:R-:W0:Y:S01]  /*b7f0*/  @P1 S2R R10, SR_CgaCtaId ;  /* 0x00000000000a1919 */ /* 0x000e220000008800 */
[----:B------:R-:W-:Y:S02]  /*b800*/  @P1 MOV R5, 0x400 ;  /* 0x0000040000051802 */ /* 0x000fe40000000f00 */
[----:B------:R-:W-:Y:S02]  /*b810*/  ISETP.GE.U32.AND P2, PT, R16, UR6, PT ;  /* 0x0000000610007c0c */ /* 0x000fe4000bf46070 */
[----:B------:R-:W-:Y:S02]  /*b820*/  LOP3.LUT R4, R4, 0x1, RZ, 0xc0, !PT ;  /* 0x0000000104047812 */ /* 0x000fe400078ec0ff */
[----:B------:R-:W-:Y:S02]  /*b830*/  LOP3.LUT R3, R3, 0x3, RZ, 0xc0, !PT ;  /* 0x0000000303037812 */ /* 0x000fe400078ec0ff */
[----:B------:R-:W-:-:S02]  /*b840*/  PRMT R9, RZ, 0x7610, R9 ;  /* 0x00007610ff097816 */ /* 0x000fc40000000009 */
[----:B0-----:R-:W-:-:S04]  /*b850*/  @P1 LEA R5, R10, R5, 0x18 ;  /* 0x000000050a051211 */ /* 0x001fc800078ec0ff */
[----:B------:R0:W-:Y:S01]  /*b860*/  @P1 SYNCS.ARRIVE.TRANS64.A1T0 RZ, [R5+URZ+0x58], RZ ;  /* 0x000058ff05ff19a7 */ /* 0x0001e2000810003f */
[----:B------:R-:W-:-:S04]  /*b870*/  ISETP.NE.U32.AND P1, PT, R4, 0x1, PT ;  /* 0x000000010400780c */ /* 0x000fc80003f25070 */
[----:B------:R-:W-:Y:S02]  /*b880*/  ISETP.GT.U32.AND P1, PT, R8, 0x3, !P1 ;  /* 0x000000030800780c */ /* 0x000fe40004f24070 */
[----:B0-----:R-:W-:Y:S02]  /*b890*/  SEL R5, RZ, 0x1, !P0 ;  /* 0x00000001ff057807 */ /* 0x001fe40004000000 */
[----:B------:R-:W-:Y:S02]  /*b8a0*/  ISETP.GE.U32.AND.EX P0, PT, R17, UR7, PT, P2 ;  /* 0x0000000711007c0c */ /* 0x000fe4000bf06120 */
[----:B------:R-:W-:-:S04]  /*b8b0*/  SEL R4, RZ, 0x1, !P1 ;  /* 0x00000001ff047807 */ /* 0x000fc80004800000 */
[----:B------:R-:W-:Y:S02]  /*b8c0*/  LOP3.LUT R0, R4, R0, R5, 0x96, !PT ;  /* 0x0000000004007212 */ /* 0x000fe400078e9605 */
[----:B------:R-:W-:-:S05]  /*b8d0*/  PRMT R4, RZ, 0x7610, R4 ;  /* 0x00007610ff047816 */ /* 0x000fca0000000004 */
[----:B------:R-:W-:Y:S05]  /*b8e0*/  @P0 BRA `(.L_x_300) ;  /* 0x0000000400500947 */ /* 0x000fea0003800000 */
[----:B------:R-:W0:Y:S01]  /*b8f0*/  S2R R15, SR_CTAID.X ;  /* 0x00000000000f7919 */ /* 0x000e220000002500 */
[----:B------:R-:W-:Y:S01]  /*b900*/  ULDC.64 UR6, c[0x0][0x628] ;  /* 0x00018a0000067ab9 */ /* 0x000fe20000000a00 */
[----:B------:R-:W1:Y:S01]  /*b910*/  LDC R20, c[0x0][0x144] ;  /* 0x00005100ff147b82 */ /* 0x000e620000000800 */
[----:B------:R-:W-:Y:S01]  /*b920*/  ISETP.NE.U32.AND P0, PT, RZ, UR6, PT ;  /* 0x00000006ff007c0c */ /* 0x000fe2000bf05070 */
[----:B------:R-:W2:Y:S01]  /*b930*/  S2R R13, SR_CTAID.Y ;  /* 0x00000000000d7919 */ /* 0x000ea20000002600 */
[----:B------:R-:W-:Y:S01]  /*b940*/  ULDC UR8, c[0x0][0x630] ;  /* 0x00018c0000087ab9 */ /* 0x000fe20000000800 */
[----:B------:R-:W-:Y:S01]  /*b950*/  ULDC UR9, c[0x0][0x150] ;  /* 0x0000540000097ab9 */ /* 0x000fe20000000800 */
[----:B------:R-:W-:Y:S01]  /*b960*/  ISETP.NE.AND.EX P0, PT, RZ, UR7, PT, P0 ;  /* 0x00000007ff007c0c */ /* 0x000fe2000bf05300 */
[----:B------:R-:W-:Y:S02]  /*b970*/  IMAD.MOV.U32 R4, RZ, RZ, R16 ;  /* 0x000000ffff047224 */ /* 0x000fe400078e0010 */
[----:B------:R-:W-:Y:S01]  /*b980*/  IMAD.MOV.U32 R5, RZ, RZ, R17 ;  /* 0x000000ffff057224 */ /* 0x000fe200078e0011 */
[----:B0-----:R-:W-:-:S09]  /*b990*/  I2FP.F32.U32 R22, R15 ;  /* 0x0000000f00167245 */ /* 0x001fd20000201000 */
[----:B------:R-:W-:Y:S05]  /*b9a0*/  @!P0 BRA `(.L_x_301) ;  /* 0x0000000000288947 */ /* 0x000fea0003800000 */
[----:B------:R-:W-:Y:S02]  /*b9b0*/  ULDC UR5, c[0x0][0x634] ;  /* 0x00018d0000057ab9 */ /* 0x000fe40000000800 */
[----:B------:R-:W-:-:S05]  /*b9c0*/  IADD3 R5, P0, R16, UR5, RZ ;  /* 0x0000000510057c10 */ /* 0x000fca000ff1e0ff */
[----:B------:R-:W-:-:S04]  /*b9d0*/  IMAD.X R21, RZ, RZ, R17, P0 ;  /* 0x000000ffff157224 */ /* 0x000fc800000e0611 */
[----:B------:R-:W-:-:S04]  /*b9e0*/  IMAD.WIDE.U32 R6, R21, UR6, RZ ;  /* 0x0000000615067c25 */ /* 0x000fc8000f8e00ff */
[----:B------:R-:W-:-:S04]  /*b9f0*/  IMAD.WIDE.U32 R6, P0, R5, UR7, R6 ;  /* 0x0000000705067c25 */ /* 0x000fc8000f800006 */
[----:B------:R-:W-:Y:S01]  /*ba00*/  IMAD.WIDE.U32 R4, R5, UR6, RZ ;  /* 0x0000000605047c25 */ /* 0x000fe2000f8e00ff */
[----:B------:R-:W-:-:S04]  /*ba10*/  MOV R4, R7 ;  /* 0x0000000700047202 */ /* 0x000fc80000000f00 */
[----:B------:R-:W-:Y:S01]  /*ba20*/  IADD3 RZ, P1, R5, R6, RZ ;  /* 0x0000000605ff7210 */ /* 0x000fe20007f3e0ff */
[----:B------:R-:W-:-:S04]  /*ba30*/  IMAD.X R5, RZ, RZ, RZ, P0 ;  /* 0x000000ffff057224 */ /* 0x000fc800000e06ff */
[----:B------:R-:W-:-:S08]  /*ba40*/  IMAD.WIDE.U32.X R4, R21, UR7, R4, P1 ;  /* 0x0000000715047c25 */ /* 0x000fd000088e0404 */
.L_x_301:
[----:B------:R-:W-:Y:S01]  /*ba50*/  FMUL R22, R22, UR9 ;  /* 0x0000000916167c20 */ /* 0x000fe20008400000 */
[--C-:B------:R-:W-:Y:S01]  /*ba60*/  SHF.R.U64 R14, R4, UR8, R5.reuse ;  /* 0x00000008040e7c19 */ /* 0x100fe20008001205 */
[----:B------:R-:W-:Y:S01]  /*ba70*/  ULDC.64 UR6, c[0x0][0x620] ;  /* 0x0001880000067ab9 */ /* 0x000fe20000000a00 */
[----:B------:R-:W-:Y:S01]  /*ba80*/  SHF.R.U32.HI R4, RZ, UR8, R5 ;  /* 0x00000008ff047c19 */ /* 0x000fe20008011605 */
[----:B------:R-:W-:Y:S01]  /*ba90*/  ULDC.64 UR8, c[0x0][0x640] ;  /* 0x0001900000087ab9 */ /* 0x000fe20000000a00 */
[----:B------:R-:W-:Y:S01]  /*baa0*/  IADD3 R5, P0, RZ, -R14, RZ ;  /* 0x8000000eff057210 */ /* 0x000fe20007f1e0ff */
[----:B------:R-:W0:Y:S01]  /*bab0*/  F2I.U32.TRUNC.NTZ R22, R22 ;  /* 0x0000001600167305 */ /* 0x000e22000020f000 */
[----:B------:R-:W-:-:S03]  /*bac0*/  ULDC UR5, c[0x0][0x618] ;  /* 0x0001860000057ab9 */ /* 0x000fc60000000800 */
[----:B------:R-:W-:Y:S01]  /*bad0*/  IMAD.X R4, RZ, RZ, ~R4, P0 ;  /* 0x000000ffff047224 */ /* 0x000fe200000e0e04 */
[----:B------:R-:W-:-:S03]  /*bae0*/  ISETP.NE.U32.AND P0, PT, RZ, UR8, PT ;  /* 0x00000008ff007c0c */ /* 0x000fc6000bf05070 */
[----:B------:R-:W-:Y:S01]  /*baf0*/  IMAD R4, R4, UR6, RZ ;  /* 0x0000000604047c24 */ /* 0x000fe2000f8e02ff */
[----:B------:R-:W-:-:S03]  /*bb00*/  ISETP.NE.AND.EX P0, PT, RZ, UR9, PT, P0 ;  /* 0x00000009ff007c0c */ /* 0x000fc6000bf05300 */
[C---:B------:R-:W-:Y:S02]  /*bb10*/  IMAD R7, R5.reuse, UR7, R4 ;  /* 0x0000000705077c24 */ /* 0x040fe4000f8e0204 */
[----:B------:R-:W-:Y:S01]  /*bb20*/  IMAD.WIDE.U32 R4, R5, UR6, R16 ;  /* 0x0000000605047c25 */ /* 0x000fe2000f8e0010 */
[----:B------:R-:W-:-:S03]  /*bb30*/  ULDC UR6, c[0x0][0x154] ;  /* 0x0000550000067ab9 */ /* 0x000fc60000000800 */
[----:B0-----:R-:W-:Y:S02]  /*bb40*/  IMAD.MOV R6, RZ, RZ, -R22 ;  /* 0x000000ffff067224 */ /* 0x001fe400078e0a16 */
[----:B------:R-:W-:Y:S02]  /*bb50*/  IMAD.IADD R5, R5, 0x1, R7 ;  /* 0x0000000105057824 */ /* 0x000fe400078e0207 */
[----:B-1----:R-:W-:Y:S01]  /*bb60*/  IMAD R15, R20, R6, R15 ;  /* 0x00000006140f7224 */ /* 0x002fe200078e020f */
[----:B--2---:R-:W-:Y:S01]  /*bb70*/  I2FP.F32.U32 R6, R13 ;  /* 0x0000000d00067245 */ /* 0x004fe20000201000 */
[----:B------:R-:W0:Y:S01]  /*bb80*/  LDC R20, c[0x0][0x148] ;  /* 0x00005200ff147b82 */ /* 0x000e220000000800 */
[--C-:B------:R-:W-:Y:S02]  /*bb90*/  SHF.R.U64 R21, R4, UR5, R5.reuse ;  /* 0x0000000504157c19 */ /* 0x100fe40008001205 */
[----:B------:R-:W-:Y:S01]  /*bba0*/  SHF.R.U32.HI R4, RZ, UR5, R5 ;  /* 0x00000005ff047c19 */ /* 0x000fe20008011605 */
[----:B------:R-:W-:Y:S01]  /*bbb0*/  FMUL R6, R6, UR6 ;  /* 0x0000000606067c20 */ /* 0x000fe20008400000 */
[----:B------:R-:W-:-:S02]  /*bbc0*/  ULDC UR5, c[0x0][0x608] ;  /* 0x0001820000057ab9 */ /* 0x000fc40000000800 */
[--C-:B------:R-:W-:Y:S01]  /*bbd0*/  SHF.R.U64 R23, R21, UR5, R4.reuse ;  /* 0x0000000515177c19 */ /* 0x100fe20008001204 */
[----:B------:R1:W2:Y:S01]  /*bbe0*/  F2I.U32.TRUNC.NTZ R24, R6 ;  /* 0x0000000600187305 */ /* 0x0002a2000020f000 */
[----:B------:R-:W-:Y:S01]  /*bbf0*/  SHF.R.U32.HI R4, RZ, UR5, R4 ;  /* 0x00000005ff047c19 */ /* 0x000fe20008011604 */
[----:B------:R-:W-:-:S03]  /*bc00*/  ULDC UR5, c[0x0][0x658] ;  /* 0x0001960000057ab9 */ /* 0x000fc60000000800 */
[--C-:B------:R-:W-:Y:S02]  /*bc10*/  SHF.R.U64 R22, R23, UR5, R4.reuse ;  /* 0x0000000517167c19 */ /* 0x100fe40008001204 */
[----:B------:R-:W-:-:S03]  /*bc20*/  SHF.R.U32.HI R25, RZ, UR5, R4 ;  /* 0x00000005ff197c19 */ /* 0x000fc60008011604 */
[----:B------:R-:W-:Y:S02]  /*bc30*/  IMAD.MOV.U32 R4, RZ, RZ, R22 ;  /* 0x000000ffff047224 */ /* 0x000fe400078e0016 */
[----:B------:R-:W-:Y:S01]  /*bc40*/  IMAD.MOV.U32 R5, RZ, RZ, R25 ;  /* 0x000000ffff057224 */ /* 0x000fe200078e0019 */
[----:B-1----:R-:W-:Y:S06]  /*bc50*/  @!P0 BRA `(.L_x_302) ;  /* 0x0000000000288947 */ /* 0x002fec0003800000 */
        /* <DEDUP_REMOVED lines=10> */
.L_x_302:
[----:B------:R-:W-:Y:S01]  /*bd00*/  ISETP.NE.AND P0, PT, R2, 0x1, PT ;  /* 0x000000010200780c */ /* 0x000fe20003f05270 */
[----:B------:R-:W-:Y:S01]  /*bd10*/  ULDC UR5, c[0x0][0x648] ;  /* 0x0001920000057ab9 */ /* 0x000fe20000000800 */
[----:B------:R-:W-:Y:S01]  /*bd20*/  LOP3.LUT R23, R23, UR17, RZ, 0xc0, !PT ;  /* 0x0000001117177c12 */ /* 0x000fe2000f8ec0ff */
[----:B--2---:R-:W-:Y:S01]  /*bd30*/  IMAD.MOV R24, RZ, RZ, -R24 ;  /* 0x000000ffff187224 */ /* 0x004fe200078e0a18 */
[----:B------:R-:W-:Y:S01]  /*bd40*/  SHF.R.U64 R4, R4, UR5, R5 ;  /* 0x0000000504047c19 */ /* 0x000fe20008001205 */
[----:B------:R-:W-:Y:S01]  /*bd50*/  ULDC UR5, c[0x0][0x638] ;  /* 0x00018e0000057ab9 */ /* 0x000fe20000000800 */
[----:B------:R-:W-:Y:S01]  /*bd60*/  LOP3.LUT R21, R21, UR4, RZ, 0xc0, !PT ;  /* 0x0000000415157c12 */ /* 0x000fe2000f8ec0ff */
[----:B------:R-:W-:Y:S01]  /*bd70*/  ULDC UR6, c[0x0][0x610] ;  /* 0x0001840000067ab9 */ /* 0x000fe20000000800 */
[----:B------:R-:W-:Y:S02]  /*bd80*/  IMAD.MOV.U32 R6, RZ, RZ, R14 ;  /* 0x000000ffff067224 */ /* 0x000fe400078e000e */
[----:B------:R-:W-:-:S02]  /*bd90*/  IMAD.MOV R5, RZ, RZ, -R4 ;  /* 0x000000ffff057224 */ /* 0x000fc400078e0a04 */
[----:B------:R-:W-:Y:S02]  /*bda0*/  IMAD R4, R4, UR18, R23 ;  /* 0x0000001204047c24 */ /* 0x000fe4000f8e0217 */
[----:B0-----:R-:W-:Y:S02]  /*bdb0*/  @P0 IMAD R15, R20, R24, R13 ;  /* 0x00000018140f0224 */ /* 0x001fe400078e020d */
[----:B------:R-:W-:Y:S01]  /*bdc0*/  IMAD R22, R5, UR5, R22 ;  /* 0x0000000505167c24 */ /* 0x000fe2000f8e0216 */
[----:B------:R-:W-:Y:S01]  /*bdd0*/  ULDC UR5, c[0x0][0x600] ;  /* 0x0001800000057ab9 */ /* 0x000fe20000000800 */
[----:B------:R-:W-:Y:S02]  /*bde0*/  IMAD R15, R4, UR6, R15 ;  /* 0x00000006040f7c24 */ /* 0x000fe4000f8e020f */
[----:B------:R-:W-:Y:S02]  /*bdf0*/  IMAD R22, R22, UR5, R21 ;  /* 0x0000000516167c24 */ /* 0x000fe4000f8e0215 */
[----:B------:R-:W-:-:S03]  /*be00*/  IMAD.MOV.U32 R4, RZ, RZ, 0x1 ;  /* 0x00000001ff047424 */ /* 0x000fc600078e00ff */
[----:B------:R-:W-:Y:S02]  /*be10*/  SEL R7, R22, R15, !P0 ;  /* 0x0000000f16077207 */ /* 0x000fe40004000000 */
[----:B------:R-:W-:-:S07]  /*be20*/  SEL R13, R15, R22, !P0 ;  /* 0x000000160f0d7207 */ /* 0x000fce0004000000 */
.L_x_300:
[----:B------:R-:W-:Y:S05]  /*be30*/  BSYNC B1 ;  /* 0x0000000000017941 */ /* 0x000fea0003800000 */
.L_x_299:
[----:B------:R-:W-:-:S13]  /*be40*/  LOP3.LUT P0, RZ, R4, 0xff, RZ, 0xc0, !PT ;  /* 0x000000ff04ff7812 */ /* 0x000fda000780c0ff */
[----:B------:R-:W-:Y:S05]  /*be50*/  @P0 BRA `(.L_x_303) ;  /* 0xfffffff4003c0947 */ /* 0x000fea000383ffff */
[----:B------:R-:W-:Y:S05]  /*be60*/  BSYNC B0 ;  /* 0x0000000000007941 */ /* 0x000fea0003800000 */
.L_x_292:
[----:B------:R-:W-:-:S03]  /*be70*/  UMOV UR5, 0xffffffff ;  /* 0xffffffff00057882 */ /* 0x000fc60000000000 */
[----:B------:R-:W-:Y:S05]  /*be80*/  BRA.DIV UR5, `(.L_x_304) ;  /* 0x0000000605147947 */ /* 0x000fea000b800000 */
[----:B------:R-:W-:-:S13]  /*be90*/  ELECT P6, URZ, PT ;  /* 0x00000000003f782f */ /* 0x000fda00038c0000 */
.L_x_318:
[----:B------:R-:W-:Y:S04]  /*bea0*/  BSSY B0, `(.L_x_305) ;  /* 0x000002b000007945 */ /* 0x000fe80003800000 */
[----:B------:R-:W-:Y:S05]  /*beb0*/  @!P6 BRA `(.L_x_306) ;  /* 0x0000000000a4e947 */ /* 0x000fea0003800000 */
[----:B------:R-:W-:-:S04]  /*bec0*/  LOP3.LUT R19, R19, 0x2, RZ, 0xfc, !PT ;  /* 0x0000000213137812 */ /* 0x000fc800078efcff */
[----:B------:R-:W-:-:S13]  /*bed0*/  ISETP.NE.AND P0, PT, R19, 0x3, PT ;  /* 0x000000031300780c */ /* 0x000fda0003f05270 */
[----:B------:R-:W-:Y:S05]  /*bee0*/  @!P0 BRA `(.L_x_307) ;  /* 0x0000000000048947 */ /* 0x000fea0003800000 */
[----:B------:R-:W-:Y:S01]  /*bef0*/  BPT.TRAP 0x1 ;  /* 0x000000040000795c */ /* 0x000fe20000300000 */
.L_x_307:
[----:B------:R-:W0:Y:S01]  /*bf00*/  S2R R5, SR_CgaCtaId ;  /* 0x0000000000057919 */ /* 0x000e220000008800 */
[----:B------:R-:W-:Y:S02]  /*bf10*/  MOV R2, 0x400 ;  /* 0x0000040000027802 */ /* 0x000fe40000000f00 */
[----:B------:R-:W-:Y:S02]  /*bf20*/  SHF.L.U32 R4, R0, 0x1f, RZ ;  /* 0x0000001f00047819 */ /* 0x000fe400000006ff */
[----:B0-----:R-:W-:-:S05]  /*bf30*/  LEA R2, R5, R2, 0x18 ;  /* 0x0000000205027211 */ /* 0x001fca00078ec0ff */
[----:B------:R-:W-:-:S04]  /*bf40*/  VIADD R2, R2, 0x20 ;  /* 0x0000002002027836 */ /* 0x000fc80000000000 */
[C---:B------:R-:W-:Y:S02]  /*bf50*/  IMAD R7, R3.reuse, 0x8, R2 ;  /* 0x0000000803077824 */ /* 0x040fe400078e0202 */
[----:B------:R-:W-:Y:S02]  /*bf60*/  VIADD R3, R3, 0x1 ;  /* 0x0000000103037836 */ /* 0x000fe40000000000 */
[----:B------:R-:W0:Y:S03]  /*bf70*/  SYNCS.PHASECHK.TRANS64.TRYWAIT P0, [R7+URZ], R4 ;  /* 0x00000004070075a7 */ /* 0x000e26000800017f */
[----:B------:R-:W-:-:S04]  /*bf80*/  ISETP.NE.AND P1, PT, R3, 0x4, PT ;  /* 0x000000040300780c */ /* 0x000fc80003f25270 */
[----:B------:R-:W-:Y:S02]  /*bf90*/  SEL R5, RZ, 0x1, P1 ;  /* 0x00000001ff057807 */ /* 0x000fe40000800000 */
[----:B------:R-:W-:Y:S02]  /*bfa0*/  SEL R3, R3, RZ, P1 ;  /* 0x000000ff03037207 */ /* 0x000fe40000800000 */
[----:B------:R-:W-:Y:S02]  /*bfb0*/  LOP3.LUT R6, R0, R5, RZ, 0x3c, !PT ;  /* 0x0000000500067212 */ /* 0x000fe400078e3cff */
[----:B------:R-:W-:Y:S02]  /*bfc0*/  LEA R8, R3, R2, 0x3 ;  /* 0x0000000203087211 */ /* 0x000fe400078e18ff */
[----:B------:R-:W-:Y:S01]  /*bfd0*/  SHF.L.U32 R5, R6, 0x1f, RZ ;  /* 0x0000001f06057819 */ /* 0x000fe200000006ff */
[----:B0-----:R-:W-:Y:S06]  /*bfe0*/  @!P0 BRA `(.L_x_308) ;  /* 0x0000000000dc8947 */ /* 0x001fec0003800000 */
.L_x_319:
[----:B------:R-:W1:Y:S01]  /*bff0*/  SYNCS.PHASECHK.TRANS64.TRYWAIT P0, [R8+URZ], R5 ;  /* 0x00000005080075a7 */ /* 0x000e62000800017f */
[----:B------:R-:W-:-:S05]  /*c000*/  VIADD R0, R3, 0x1 ;  /* 0x0000000103007836 */ /* 0x000fca0000000000 */
[----:B------:R-:W-:-:S04]  /*c010*/  ISETP.NE.AND P1, PT, R0, 0x4, PT ;  /* 0x000000040000780c */ /* 0x000fc80003f25270 */
[----:B------:R-:W-:Y:S02]  /*c020*/  SEL R3, RZ, 0x1, P1 ;  /* 0x00000001ff037807 */ /* 0x000fe40000800000 */
[----:B0-----:R-:W-:Y:S02]  /*c030*/  SEL R7, R0, RZ, P1 ;  /* 0x000000ff00077207 */ /* 0x001fe40000800000 */
[----:B------:R-:W-:-:S03]  /*c040*/  LOP3.LUT R9, R6, R3, RZ, 0x3c, !PT ;  /* 0x0000000306097212 */ /* 0x000fc600078e3cff */
[----:B------:R-:W-:Y:S01]  /*c050*/  IMAD R11, R7, 0x8, R2 ;  /* 0x00000008070b7824 */ /* 0x000fe200078e0202 */
[----:B------:R-:W-:Y:S01]  /*c060*/  SHF.L.U32 R6, R9, 0x1f, RZ ;  /* 0x0000001f09067819 */ /* 0x000fe200000006ff */
[----:B-1----:R-:W-:Y:S06]  /*c070*/  @!P0 BRA `(.L_x_309) ;  /* 0x0000000000cc8947 */ /* 0x002fec0003800000 */
.L_x_320:
[----:B------:R-:W1:Y:S01]  /*c080*/  SYNCS.PHASECHK.TRANS64.TRYWAIT P0, [R11+URZ], R6 ;  /* 0x000000060b0075a7 */ /* 0x000e62000800017f */
[----:B------:R-:W-:-:S05]  /*c090*/  VIADD R0, R7, 0x1 ;  /* 0x0000000107007836 */ /* 0x000fca0000000000 */
[----:B------:R-:W-:-:S04]  /*c0a0*/  ISETP.NE.AND P1, PT, R0, 0x4, PT ;  /* 0x000000040000780c */ /* 0x000fc80003f25270 */
[----:B------:R-:W-:Y:S02]  /*c0b0*/  SEL R4, RZ, 0x1, P1 ;  /* 0x00000001ff047807 */ /* 0x000fe40000800000 */
[----:B------:R-:W-:Y:S02]  /*c0c0*/  SEL R3, R0, RZ, P1 ;  /* 0x000000ff00037207 */ /* 0x000fe40000800000 */
[----:B------:R-:W-:Y:S01]  /*c0d0*/  LOP3.LUT R0, R9, R4, RZ, 0x3c, !PT ;  /* 0x0000000409007212 */ /* 0x000fe200078e3cff */
[----:B-1----:R-:W-:Y:S06]  /*c0e0*/  @!P0 BRA `(.L_x_310) ;  /* 0x0000000000c48947 */ /* 0x002fec0003800000 */
.L_x_321:
[----:B------:R-:W-:Y:S01]  /*c0f0*/  IMAD R3, R3, 0x8, R2 ;  /* 0x0000000803037824 */ /* 0x000fe200078e0202 */
[----:B------:R-:W-:-:S07]  /*c100*/  SHF.L.U32 R0, R0, 0x1f, RZ ;  /* 0x0000001f00007819 */ /* 0x000fce00000006ff */
.L_x_311:
[----:B--2---:R2:W3:Y:S02]  /*c110*/  SYNCS.PHASECHK.TRANS64.TRYWAIT P0, [R3+URZ], R0 ;  /* 0x00000000030075a7 */ /* 0x0044e4000800017f */
[----:B---3--:R-:W-:Y:S05]  /*c120*/  @!P0 NANOSLEEP.SYNCS 0x989680 ;  /* 0x009896800000895d */ /* 0x008fea0003900000 */
[----:B------:R-:W3:Y:S02]  /*c130*/  @!P0 SYNCS.PHASECHK.TRANS64 P0, [R3+URZ], R0 ;  /* 0x00000000030085a7 */ /* 0x000ee4000800007f */
[----:B---3--:R-:W-:Y:S05]  /*c140*/  @!P0 BRA `(.L_x_311) ;  /* 0xfffffffc00f08947 */ /* 0x008fea000383ffff */
.L_x_306:
[----:B------:R-:W-:Y:S05]  /*c150*/  BSYNC B0 ;  /* 0x0000000000007941 */ /* 0x000fea0003800000 */
.L_x_305:
[----:B------:R-:W-:Y:S05]  /*c160*/  EXIT ;  /* 0x000000000000794d */ /* 0x000fea0003800000 */
.L_x_21:
[----:B---3--:R3:W4:Y:S02]  /*c170*/  SYNCS.PHASECHK.TRANS64.TRYWAIT P1, [R3+URZ], R0 ;  /* 0x00000000030075a7 */ /* 0x008724000802017f */
[----:B----4-:R-:W-:Y:S05]  /*c180*/  @!P1 NANOSLEEP.SYNCS 0x989680 ;  /* 0x009896800000995d */ /* 0x010fea0003900000 */
[----:B------:R-:W4:Y:S02]  /*c190*/  @!P1 SYNCS.PHASECHK.TRANS64 P1, [R3+URZ], R0 ;  /* 0x00000000030095a7 */ /* 0x000f24000802007f */
[----:B----4-:R-:W-:Y:S05]  /*c1a0*/  @!P1 BRA `(.L_x_21) ;  /* 0xfffffffc00f09947 */ /* 0x010fea000383ffff */
[----:B------:R-:W-:Y:S05]  /*c1b0*/  BRA `(.L_x_20) ;  /* 0xffffff5000bc7947 */ /* 0x000fea000383ffff */
.L_x_26:
[----:B-1----:R1:W2:Y:S02]  /*c1c0*/  SYNCS.PHASECHK.TRANS64.TRYWAIT P1, [R5+URZ], R4 ;  /* 0x00000004050075a7 */ /* 0x0022a4000802017f */
[----:B--2---:R-:W-:Y:S05]  /*c1d0*/  @!P1 NANOSLEEP.SYNCS 0x989680 ;  /* 0x009896800000995d */ /* 0x004fea0003900000 */
[----:B------:R-:W2:Y:S02]  /*c1e0*/  @!P1 SYNCS.PHASECHK.TRANS64 P1, [R5+URZ], R4 ;  /* 0x00000004050095a7 */ /* 0x000ea4000802007f */
[----:B--2---:R-:W-:Y:S05]  /*c1f0*/  @!P1 BRA `(.L_x_26) ;  /* 0xfffffffc00f09947 */ /* 0x004fea000383ffff */
[----:B------:R-:W-:Y:S05]  /*c200*/  BRA `(.L_x_25) ;  /* 0xffffff54009c7947 */ /* 0x000fea000383ffff */
.L_x_293:
[----:B------:R-:W-:Y:S01]  /*c210*/  BSSY B1, `(.L_x_312) ;  /* 0x0000006000017945 */ /* 0x000fe20003800000 */
[----:B------:R-:W-:-:S07]  /*c220*/  IMAD.MOV.U32 R15, RZ, RZ, -0x1 ;  /* 0xffffffffff0f7424 */ /* 0x000fce00078e00ff */
[----:B------:R-:W-:Y:S05]  /*c230*/  WARPSYNC.COLLECTIVE R15, `(.L_x_313) ;  /* 0x000000000f0c7348 */ /* 0x000fea0003c00000 */
[----:B------:R-:W-:Y:S02]  /*c240*/  ELECT P6, UR62, PT ;  /* 0x00000000003e782f */ /* 0x000fe400038c0000 */
[----:B------:R-:W-:Y:S01]  /*c250*/  MOV R14, UR62 ;  /* 0x0000003e000e7c02 */ /* 0x000fe20008000f00 */
[----:B------:R-:W-:Y:S10]  /*c260*/  ENDCOLLECTIVE ;  /* 0x000000000000791b */ /* 0x000ff40003800000 */
.L_x_313:
[----:B------:R-:W-:Y:S05]  /*c270*/  BSYNC B1 ;  /* 0x0000000000017941 */ /* 0x000fea0003800000 */
.L_x_312:
[----:B------:R-:W-:Y:S05]  /*c280*/  BRA `(.L_x_314) ;  /* 0xfffffff0003c7947 */ /* 0x000fea000383ffff */
.L_x_296:
[----:B0-----:R0:W1:Y:S02]  /*c290*/  SYNCS.PHASECHK.TRANS64.TRYWAIT P0, [R22+URZ+0x20], R13 ;  /* 0x0000200d160075a7 */ /* 0x001064000800017f */
[----:B-1----:R-:W-:Y:S05]  /*c2a0*/  @!P0 NANOSLEEP.SYNCS 0x989680 ;  /* 0x009896800000895d */ /* 0x002fea0003900000 */
[----:B------:R-:W1:Y:S02]  /*c2b0*/  @!P0 SYNCS.PHASECHK.TRANS64 P0, [R22+URZ+0x20], R13 ;  /* 0x0000200d160085a7 */ /* 0x000e64000800007f */
[----:B-1----:R-:W-:Y:S05]  /*c2c0*/  @!P0 BRA `(.L_x_296) ;  /* 0xfffffffc00f08947 */ /* 0x002fea000383ffff */
[----:B------:R-:W-:Y:S05]  /*c2d0*/  BRA `(.L_x_315) ;  /* 0xfffffff0007c7947 */ /* 0x000fea000383ffff */
.L_x_304:
[----:B------:R-:W-:Y:S01]  /*c2e0*/  BSSY B0, `(.L_x_316) ;  /* 0x0000006000007945 */ /* 0x000fe20003800000 */
[----:B------:R-:W-:-:S07]  /*c2f0*/  IMAD.MOV.U32 R15, RZ, RZ, -0x1 ;  /* 0xffffffffff0f7424 */ /* 0x000fce00078e00ff */
[----:B------:R-:W-:Y:S05]  /*c300*/  WARPSYNC.COLLECTIVE R15, `(.L_x_317) ;  /* 0x000000000f0c7348 */ /* 0x000fea0003c00000 */
[----:B------:R-:W-:Y:S02]  /*c310*/  ELECT P6, UR62, PT ;  /* 0x00000000003e782f */ /* 0x000fe400038c0000 */
[----:B------:R-:W-:Y:S01]  /*c320*/  MOV R14, UR62 ;  /* 0x0000003e000e7c02 */ /* 0x000fe20008000f00 */
[----:B------:R-:W-:Y:S10]  /*c330*/  ENDCOLLECTIVE ;  /* 0x000000000000791b */ /* 0x000ff40003800000 */
.L_x_317:
[----:B------:R-:W-:Y:S05]  /*c340*/  BSYNC B0 ;  /* 0x0000000000007941 */ /* 0x000fea0003800000 */
.L_x_316:
[----:B------:R-:W-:Y:S05]  /*c350*/  BRA `(.L_x_318) ;  /* 0xfffffff800d07947 */ /* 0x000fea000383ffff */
.L_x_308:
[----:B0-----:R0:W1:Y:S02]  /*c360*/  SYNCS.PHASECHK.TRANS64.TRYWAIT P0, [R7+URZ], R4 ;  /* 0x00000004070075a7 */ /* 0x001064000800017f */
[----:B-1----:R-:W-:Y:S05]  /*c370*/  @!P0 NANOSLEEP.SYNCS 0x989680 ;  /* 0x009896800000895d */ /* 0x002fea0003900000 */
[----:B------:R-:W1:Y:S02]  /*c380*/  @!P0 SYNCS.PHASECHK.TRANS64 P0, [R7+URZ], R4 ;  /* 0x00000004070085a7 */ /* 0x000e64000800007f */
[----:B-1----:R-:W-:Y:S05]  /*c390*/  @!P0 BRA `(.L_x_308) ;  /* 0xfffffffc00f08947 */ /* 0x002fea000383ffff */
[----:B------:R-:W-:Y:S05]  /*c3a0*/  BRA `(.L_x_319) ;  /* 0xfffffffc00107947 */ /* 0x000fea000383ffff */
.L_x_309:
[----:B0-----:R0:W1:Y:S02]  /*c3b0*/  SYNCS.PHASECHK.TRANS64.TRYWAIT P0, [R8+URZ], R5 ;  /* 0x00000005080075a7 */ /* 0x001064000800017f */
[----:B-1----:R-:W-:Y:S05]  /*c3c0*/  @!P0 NANOSLEEP.SYNCS 0x989680 ;  /* 0x009896800000895d */ /* 0x002fea0003900000 */
[----:B------:R-:W1:Y:S02]  /*c3d0*/  @!P0 SYNCS.PHASECHK.TRANS64 P0, [R8+URZ], R5 ;  /* 0x00000005080085a7 */ /* 0x000e64000800007f */
[----:B-1----:R-:W-:Y:S05]  /*c3e0*/  @!P0 BRA `(.L_x_309) ;  /* 0xfffffffc00f08947 */ /* 0x002fea000383ffff */
[----:B------:R-:W-:Y:S05]  /*c3f0*/  BRA `(.L_x_320) ;  /* 0xfffffffc00207947 */ /* 0x000fea000383ffff */
.L_x_310:
[----:B-1----:R1:W2:Y:S02]  /*c400*/  SYNCS.PHASECHK.TRANS64.TRYWAIT P0, [R11+URZ], R6 ;  /* 0x000000060b0075a7 */ /* 0x0022a4000800017f */
[----:B--2---:R-:W-:Y:S05]  /*c410*/  @!P0 NANOSLEEP.SYNCS 0x989680 ;  /* 0x009896800000895d */ /* 0x004fea0003900000 */
[----:B------:R-:W2:Y:S02]  /*c420*/  @!P0 SYNCS.PHASECHK.TRANS64 P0, [R11+URZ], R6 ;  /* 0x000000060b0085a7 */ /* 0x000ea4000800007f */
[----:B--2---:R-:W-:Y:S05]  /*c430*/  @!P0 BRA `(.L_x_310) ;  /* 0xfffffffc00f08947 */ /* 0x004fea000383ffff */
[----:B------:R-:W-:Y:S05]  /*c440*/  BRA `(.L_x_321) ;  /* 0xfffffffc00287947 */ /* 0x000fea000383ffff */
.L_x_322:
[----:B------:R-:W-:-:S00]  /*c450*/  BRA `(.L_x_322) ;  /* 0xfffffffc00fc7947 */ /* 0x000fc0000383ffff */
[----:B------:R-:W-:-:S00]  /*c460*/  NOP ;  /* 0x0000000000007918 */ /* 0x000fc00000000000 */
        /* <DEDUP_REMOVED lines=9> */
.L_x_323:


//--------------------- .nv.global.init           --------------------------
	.section	.nv.global.init,"aw",@progbits
.nv.global.init:
	.type		$str$22,@object
	.size		$str$22,($str$23 - $str$22)
$str$22:
        /*0000*/ 	.byte	0x6b, 0x5f, 0x74, 0x69, 0x6c, 0x65, 0x5f, 0x63, 0x6f, 0x75, 0x6e, 0x74, 0x20, 0x3e, 0x3d, 0x20
        /*0010*/ 	.byte	0x31, 0x00
	.type		$str$23,@object
	.size		$str$23,(__unnamed_1 - $str$23)
$str$23:
        /*0012*/ 	.byte	0x2f, 0x74, 0x6d, 0x70, 0x2f, 0x63, 0x75, 0x74, 0x6c, 0x61, 0x73, 0x73, 0x5f, 0x73, 0x77, 0x65
        /*0022*/ 	.byte	0x65, 0x70, 0x5f, 0x73, 0x72, 0x63, 0x2f, 0x69, 0x6e, 0x63, 0x6c, 0x75, 0x64, 0x65, 0x2f, 0x63
        /*0032*/ 	.byte	0x75, 0x74, 0x6c, 0x61, 0x73, 0x73, 0x2f, 0x67, 0x65, 0x6d, 0x6d, 0x2f, 0x63, 0x6f, 0x6c, 0x6c
        /*0042*/ 	.byte	0x65, 0x63, 0x74, 0x69, 0x76, 0x65, 0x2f, 0x73, 0x6d, 0x39, 0x30, 0x5f, 0x6d, 0x6d, 0x61, 0x5f
        /*0052*/ 	.byte	0x74, 0x6d, 0x61, 0x5f, 0x67, 0x6d, 0x6d, 0x61, 0x5f, 0x73, 0x73, 0x5f, 0x77, 0x61, 0x72, 0x70
        /*0062*/ 	.byte	0x73, 0x70, 0x65, 0x63, 0x69, 0x61, 0x6c, 0x69, 0x7a, 0x65, 0x64, 0x2e, 0x68, 0x70, 0x70, 0x00
	.type		__unnamed_1,@object
	.size		__unnamed_1,(.L_0 - __unnamed_1)
__unnamed_1:
        /*0072*/ 	.byte	0x76, 0x6f, 0x69, 0x64, 0x20, 0x63, 0x75, 0x74, 0x6c, 0x61, 0x73, 0x73, 0x3a, 0x3a, 0x67, 0x65
        /* <DEDUP_REMOVED lines=180> */
        /*0bc2*/ 	.byte	0x6e, 0x74, 0x69, 0x74, 0x79, 0x5d, 0x00
.L_0:


//--------------------- .nv.shared._ZN7cutlass13device_kernelINS_4gemm6kernel13GemmUniversalIN4cute5tupleIJiiiiEEENS1_10collective13CollectiveMmaINS1_34MainloopSm90TmaGmmaWarpSpecializedILi4ENS5_IJNS4_1CILi1EEENSA_ILi2EEESB_EEENS1_35KernelTmaWarpSpecializedCooperativeEEENS5_IJNSA_ILi256EEENSA_ILi128EEENSA_ILi32EEEEEENS_6half_tENS5_IJlSB_lEEESK_SL_NS4_8TiledMMAINS4_8MMA_AtomIJNS4_4SM904GMMA26MMA_64x128x16_F32F16F16_SSILNSP_5MajorE0ELSR_0ELNSP_7ScaleInE1ELSS_1EEEEEENS4_6LayoutINS5_IJSC_SB_SB_EEENS5_IJSB_NSA_ILi0EEESX_EEEEENS5_IJNS4_10UnderscoreES10_S10_EEEEENS4_23SM90_TMA_LOAD_MULTICASTENS4_14ComposedLayoutINS4_7SwizzleILi2ELi4ELi3EEENS4_18smem_ptr_flag_bitsILi16EEENSV_INS5_IJNSA_ILi8EEESI_EEENS5_IJSI_SB_EEEEEEEvNS4_8identityENS4_13SM90_TMA_LOADES1D_vS1E_EENS_8epilogue10collective6detail29Sm90TmaWarpSpecializedAdapterINS1I_15DefaultEpilogueISK_SL_SL_NS1H_6thread17LinearCombinationISK_Li1EffLNS1M_9ScaleType4KindE0ELNS_15FloatRoundStyleE2ESK_EENS1_15EpilogueDefaultEEEEEvvEEEEvNT_6ParamsE --------------------------
	.section	.nv.shared._ZN7cutlass13device_kernelINS_4gemm6kernel13GemmUniversalIN4cute5tupleIJiiiiEEENS1_10collective13CollectiveMmaINS1_34MainloopSm90TmaGmmaWarpSpecializedILi4ENS5_IJNS4_1CILi1EEENSA_ILi2EEESB_EEENS1_35KernelTmaWarpSpecializedCooperativeEEENS5_IJNSA_ILi256EEENSA_ILi128EEENSA_ILi32EEEEEENS_6half_tENS5_IJlSB_lEEESK_SL_NS4_8TiledMMAINS4_8MMA_AtomIJNS4_4SM904GMMA26MMA_64x128x16_F32F16F16_SSILNSP_5MajorE0ELSR_0ELNSP_7ScaleInE1ELSS_1EEEEEENS4_6LayoutINS5_IJSC_SB_SB_EEENS5_IJSB_NSA_ILi0EEESX_EEEEENS5_IJNS4_10UnderscoreES10_S10_EEEEENS4_23SM90_TMA_LOAD_MULTICASTENS4_14ComposedLayoutINS4_7SwizzleILi2ELi4ELi3EEENS4_18smem_ptr_flag_bitsILi16EEENSV_INS5_IJNSA_ILi8EEESI_EEENS5_IJSI_SB_EEEEEEEvNS4_8identityENS4_13SM90_TMA_LOADES1D_vS1E_EENS_8epilogue10collective6detail29Sm90TmaWarpSpecializedAdapterINS1I_15DefaultEpilogueISK_SL_SL_NS1H_6thread17LinearCombinationISK_Li1EffLNS1M_9ScaleType4KindE0ELNS_15FloatRoundStyleE2ESK_EENS1_15EpilogueDefaultEEEEEvvEEEEvNT_6ParamsE,"aw",@nobits
	.sectionflags	@""
	.align	16
	.zero		1024


//--------------------- .nv.shared.reserved.0     --------------------------
	.section	.nv.shared.reserved.0,"aw",@nobits
	.weak		__nv_reservedSMEM_offset_0_alias
	.size		__nv_reservedSMEM_offset_0_alias, 0, 0
	.other		__nv_reservedSMEM_offset_0_alias,@"STO_CUDA_RESERVED_SHARED STV_DEFAULT"
__nv_reservedSMEM_offset_0_alias:
	.zero		0


//--------------------- .nv.global                --------------------------
	.section	.nv.global,"aw",@nobits
.nv.global:
	.type		_ZN39_INTERNAL_6b9c3409_4_k_cu_f518e2bd_29184cute1_E,@object
	.size		_ZN39_INTERNAL_6b9c3409_4_k_cu_f518e2bd_29184cute1_E,(_ZN39_INTERNAL_6b9c3409_4_k_cu_f518e2bd_29184cuda3std3__45__cpo6cbeginE - _ZN39_INTERNAL_6b9c3409_4_k_cu_f518e2bd_29184cute1_E)
_ZN39_INTERNAL_6b9c3409_4_k_cu_f518e2bd_29184cute1_E:
	.zero		1
	.type		_ZN39_INTERNAL_6b9c3409_4_k_cu_f518e2bd_29184cuda3std3__45__cpo6cbeginE,@object
	.size		_ZN39_INTERNAL_6b9c3409_4_k_cu_f518e2bd_29184cuda3std3__45__cpo6cbeginE,(_ZN39_INTERNAL_6b9c3409_4_k_cu_f518e2bd_29184cuda3std3__48in_placeE - _ZN39_INTERNAL_6b9c3409_4_k_cu_f518e2bd_29184cuda3std3__45__cpo6cbeginE)
_ZN39_INTERNAL_6b9c3409_4_k_cu_f518e2bd_29184cuda3std3__45__cpo6cbeginE:
	.zero		1
	.type		_ZN39_INTERNAL_6b9c3409_4_k_cu_f518e2bd_29184cuda3std3__48in_placeE,@object
	.size		_ZN39_INTERNAL_6b9c3409_4_k_cu_f518e2bd_29184cuda3std3__48in_placeE,(_ZN39_INTERNAL_6b9c3409_4_k_cu_f518e2bd_29184cuda3std6ranges3__45__cpo9iter_moveE - _ZN39_INTERNAL_6b9c3409_4_k_cu_f518e2bd_29184cuda3std3__48in_placeE)
_ZN39_INTERNAL_6b9c3409_4_k_cu_f518e2bd_29184cuda3std3__48in_placeE:
	.zero		1
	.type		_ZN39_INTERNAL_6b9c3409_4_k_cu_f518e2bd_29184cuda3std6ranges3__45__cpo9iter_moveE,@object
	.size		_ZN39_INTERNAL_6b9c3409_4_k_cu_f518e2bd_29184cuda3std6ranges3__45__cpo9iter_moveE,(_ZN39_INTERNAL_6b9c3409_4_k_cu_f518e2bd_29184cuda3std3__45__cpo5beginE - _ZN39_INTERNAL_6b9c3409_4_k_cu_f518e2bd_29184cuda3std6ranges3__45__cpo9iter_moveE)
_ZN39_INTERNAL_6b9c3409_4_k_cu_f518e2bd_29184cuda3std6ranges3__45__cpo9iter_moveE:
	.zero		1
	.type		_ZN39_INTERNAL_6b9c3409_4_k_cu_f518e2bd_29184cuda3std3__45__cpo5beginE,@object
	.size		_ZN39_INTERNAL_6b9c3409_4_k_cu_f518e2bd_29184cuda3std3__45__cpo5beginE,(_ZN39_INTERNAL_6b9c3409_4_k_cu_f518e2bd_29184cuda3std3__441_GLOBAL__N__6b9c3409_4_k_cu_f518e2bd_29186ignoreE - _ZN39_INTERNAL_6b9c3409_4_k_cu_f518e2bd_29184cuda3std3__45__cpo5beginE)
_ZN39_INTERNAL_6b9c3409_4_k_cu_f518e2bd_29184cuda3std3__45__cpo5beginE:
	.zero		1
	.type		_ZN39_INTERNAL_6b9c3409_4_k_cu_f518e2bd_29184cuda3std3__441_GLOBAL__N__6b9c3409_4_k_cu_f518e2bd_29186ignoreE,@object
	.size		_ZN39_INTERNAL_6b9c3409_4_k_cu_f518e2bd_29184cuda3std3__441_GLOBAL__N__6b9c3409_4_k_cu_f518e2bd_29186ignoreE,(_ZN39_INTERNAL_6b9c3409_4_k_cu_f518e2bd_29184cute7productE - _ZN39_INTERNAL_6b9c3409_4_k_cu_f518e2bd_29184cuda3std3__441_GLOBAL__N__6b9c3409_4_k_cu_f518e2bd_29186ignoreE)
_ZN39_INTERNAL_6b9c3409_4_k_cu_f518e2bd_29184cuda3std3__441_GLOBAL__N__6b9c3409_4_k_cu_f518e2bd_29186ignoreE:
	.zero		1
	.type		_ZN39_INTERNAL_6b9c3409_4_k_cu_f518e2bd_29184cute7productE,@object
	.size		_ZN39_INTERNAL_6b9c3409_4_k_cu_f518e2bd_29184cute7productE,(_ZN39_INTERNAL_6b9c3409_4_k_cu_f518e2bd_29184cuda3std3__45__cpo3endE - _ZN39_INTERNAL_6b9c3409_4_k_cu_f518e2bd_29184cute7productE)
_ZN39_INTERNAL_6b9c3409_4_k_cu_f518e2bd_29184cute7productE:
	.zero		1
	.type		_ZN39_INTERNAL_6b9c3409_4_k_cu_f518e2bd_29184cuda3std3__45__cpo3endE,@object
	.size		_ZN39_INTERNAL_6b9c3409_4_k_cu_f518e2bd_29184cuda3std3__45__cpo3endE,(_ZN39_INTERNAL_6b9c3409_4_k_cu_f518e2bd_29184cuda3std3__419piecewise_constructE - _ZN39_INTERNAL_6b9c3409_4_k_cu_f518e2bd_29184cuda3std3__45__cpo3endE)
_ZN39_INTERNAL_6b9c3409_4_k_cu_f518e2bd_29184cuda3std3__45__cpo3endE:
	.zero		1
	.type		_ZN39_INTERNAL_6b9c3409_4_k_cu_f518e2bd_29184cuda3std3__419piecewise_constructE,@object
	.size		_ZN39_INTERNAL_6b9c3409_4_k_cu_f518e2bd_29184cuda3std3__419piecewise_constructE,(_ZN39_INTERNAL_6b9c3409_4_k_cu_f518e2bd_29184cuda3std3__45__cpo4cendE - _ZN39_INTERNAL_6b9c3409_4_k_cu_f518e2bd_29184cuda3std3__419piecewise_constructE)
_ZN39_INTERNAL_6b9c3409_4_k_cu_f518e2bd_29184cuda3std3__419piecewise_constructE:
	.zero		1
	.type		_ZN39_INTERNAL_6b9c3409_4_k_cu_f518e2bd_29184cuda3std3__45__cpo4cendE,@object
	.size		_ZN39_INTERNAL_6b9c3409_4_k_cu_f518e2bd_29184cuda3std3__45__cpo4cendE,(_ZN39_INTERNAL_6b9c3409_4_k_cu_f518e2bd_29184cuda3std6ranges3__45__cpo4swapE - _ZN39_INTERNAL_6b9c3409_4_k_cu_f518e2bd_29184cuda3std3__45__cpo4cendE)
_ZN39_INTERNAL_6b9c3409_4_k_cu_f518e2bd_29184cuda3std3__45__cpo4cendE:
	.zero		1
	.type		_ZN39_INTERNAL_6b9c3409_4_k_cu_f518e2bd_29184cuda3std6ranges3__45__cpo4swapE,@object
	.size		_ZN39_INTERNAL_6b9c3409_4_k_cu_f518e2bd_29184cuda3std6ranges3__45__cpo4swapE,(.L_8 - _ZN39_INTERNAL_6b9c3409_4_k_cu_f518e2bd_29184cuda3std6ranges3__45__cpo4swapE)
_ZN39_INTERNAL_6b9c3409_4_k_cu_f518e2bd_29184cuda3std6ranges3__45__cpo4swapE:
	.zero		1
.L_8:


//--------------------- .nv.constant0._ZN7cutlass13device_kernelINS_4gemm6kernel13GemmUniversalIN4cute5tupleIJiiiiEEENS1_10collective13CollectiveMmaINS1_34MainloopSm90TmaGmmaWarpSpecializedILi4ENS5_IJNS4_1CILi1EEENSA_ILi2EEESB_EEENS1_35KernelTmaWarpSpecializedCooperativeEEENS5_IJNSA_ILi256EEENSA_ILi128EEENSA_ILi32EEEEEENS_6half_tENS5_IJlSB_lEEESK_SL_NS4_8TiledMMAINS4_8MMA_AtomIJNS4_4SM904GMMA26MMA_64x128x16_F32F16F16_SSILNSP_5MajorE0ELSR_0ELNSP_7ScaleInE1ELSS_1EEEEEENS4_6LayoutINS5_IJSC_SB_SB_EEENS5_IJSB_NSA_ILi0EEESX_EEEEENS5_IJNS4_10UnderscoreES10_S10_EEEEENS4_23SM90_TMA_LOAD_MULTICASTENS4_14ComposedLayoutINS4_7SwizzleILi2ELi4ELi3EEENS4_18smem_ptr_flag_bitsILi16EEENSV_INS5_IJNSA_ILi8EEESI_EEENS5_IJSI_SB_EEEEEEEvNS4_8identityENS4_13SM90_TMA_LOADES1D_vS1E_EENS_8epilogue10collective6detail29Sm90TmaWarpSpecializedAdapterINS1I_15DefaultEpilogueISK_SL_SL_NS1H_6thread17LinearCombinationISK_Li1EffLNS1M_9ScaleType4KindE0ELNS_15FloatRoundStyleE2ESK_EENS1_15EpilogueDefaultEEEEEvvEEEEvNT_6ParamsE --------------------------
	.section	.nv.constant0._ZN7cutlass13device_kernelINS_4gemm6kernel13GemmUniversalIN4cute5tupleIJiiiiEEENS1_10collective13CollectiveMmaINS1_34MainloopSm90TmaGmmaWarpSpecializedILi4ENS5_IJNS4_1CILi1EEENSA_ILi2EEESB_EEENS1_35KernelTmaWarpSpecializedCooperativeEEENS5_IJNSA_ILi256EEENSA_ILi128EEENSA_ILi32EEEEEENS_6half_tENS5_IJlSB_lEEESK_SL_NS4_8TiledMMAINS4_8MMA_AtomIJNS4_4SM904GMMA26MMA_64x128x16_F32F16F16_SSILNSP_5MajorE0ELSR_0ELNSP_7ScaleInE1ELSS_1EEEEEENS4_6LayoutINS5_IJSC_SB_SB_EEENS5_IJSB_NSA_ILi0EEESX_EEEEENS5_IJNS4_10UnderscoreES10_S10_EEEEENS4_23SM90_TMA_LOAD_MULTICASTENS4_14ComposedLayoutINS4_7SwizzleILi2ELi4ELi3EEENS4_18smem_ptr_flag_bitsILi16EEENSV_INS5_IJNSA_ILi8EEESI_EEENS5_IJSI_SB_EEEEEEEvNS4_8identityENS4_13SM90_TMA_LOADES1D_vS1E_EENS_8epilogue10collective6detail29Sm90TmaWarpSpecializedAdapterINS1I_15DefaultEpilogueISK_SL_SL_NS1H_6thread17LinearCombinationISK_Li1EffLNS1M_9ScaleType4KindE0ELNS_15FloatRoundStyleE2ESK_EENS1_15EpilogueDefaultEEEEEvvEEEEvNT_6ParamsE,"a",@progbits
	.sectionflags	@""
	.align	4
.nv.constant0._ZN7cutlass13device_kernelINS_4gemm6kernel13GemmUniversalIN4cute5tupleIJiiiiEEENS1_10collective13CollectiveMmaINS1_34MainloopSm90TmaGmmaWarpSpecializedILi4ENS5_IJNS4_1CILi1EEENSA_ILi2EEESB_EEENS1_35KernelTmaWarpSpecializedCooperativeEEENS5_IJNSA_ILi256EEENSA_ILi128EEENSA_ILi32EEEEEENS_6half_tENS5_IJlSB_lEEESK_SL_NS4_8TiledMMAINS4_8MMA_AtomIJNS4_4SM904GMMA26MMA_64x128x16_F32F16F16_SSILNSP_5MajorE0ELSR_0ELNSP_7ScaleInE1ELSS_1EEEEEENS4_6LayoutINS5_IJSC_SB_SB_EEENS5_IJSB_NSA_ILi0EEESX_EEEEENS5_IJNS4_10UnderscoreES10_S10_EEEEENS4_23SM90_TMA_LOAD_MULTICASTENS4_14ComposedLayoutINS4_7SwizzleILi2ELi4ELi3EEENS4_18smem_ptr_flag_bitsILi16EEENSV_INS5_IJNSA_ILi8EEESI_EEENS5_IJSI_SB_EEEEEEEvNS4_8identityENS4_13SM90_TMA_LOADES1D_vS1E_EENS_8epilogue10collective6detail29Sm90TmaWarpSpecializedAdapterINS1I_15DefaultEpilogueISK_SL_SL_NS1H_6thread17LinearCombinationISK_Li1EffLNS1M_9ScaleType4KindE0ELNS_15FloatRoundStyleE2ESK_EENS1_15EpilogueDefaultEEEEEvvEEEEvNT_6ParamsE:
	.zero		1664


//--------------------- SYMBOLS --------------------------

	.type		.nv.reservedSmem.offset0,@object
	.size		.nv.reservedSmem.offset0,0x4
	.type		__assertfail,@function
